def matmul_kernel(
    a_ptr,
    b_ptr,
    c_ptr,
    M,
    N,
    K,
    stride_am,
    stride_ak,
    stride_bk,
    stride_bn,
    stride_cm,
    stride_cn,
    BLOCK_M: tl.constexpr,
    BLOCK_N: tl.constexpr,
    BLOCK_K: tl.constexpr,
    GROUP_M: tl.constexpr,
):
    pid = tl.program_id(axis=0)
    num_pid_m = tl.cdiv(M, BLOCK_M)
    num_pid_n = tl.cdiv(N, BLOCK_N)
    num_pid_in_group = GROUP_M * num_pid_n
    group_id = pid // num_pid_in_group
    first_pid_m = group_id * GROUP_M
    group_size_m = min(num_pid_m - first_pid_m, GROUP_M)
    pid_m = first_pid_m + ((pid % num_pid_in_group) % group_size_m)
    pid_n = (pid % num_pid_in_group) // group_size_m

    offs_am = (pid_m * BLOCK_M + tl.arange(0, BLOCK_M)) % M
    offs_bn = (pid_n * BLOCK_N + tl.arange(0, BLOCK_N)) % N
    offs_k = tl.arange(0, BLOCK_K)
    a_ptrs = a_ptr + offs_am[:, None] * stride_am + offs_k[None, :] * stride_ak
    b_ptrs = b_ptr + offs_k[:, None] * stride_bk + offs_bn[None, :] * stride_bn

    acc = tl.zeros((BLOCK_M, BLOCK_N), dtype=tl.float32)
    for kk in range(0, tl.cdiv(K, BLOCK_K)):
        a = tl.load(a_ptrs, mask=offs_k[None, :] < K - kk * BLOCK_K, other=0.0)
        b = tl.load(b_ptrs, mask=offs_k[:, None] < K - kk * BLOCK_K, other=0.0)
        acc = tl.dot(a, b, acc)
        a_ptrs += BLOCK_K * stride_ak
        b_ptrs += BLOCK_K * stride_bk

    c = acc.to(c_ptr.dtype.element_ty)
    offs_cm = pid_m * BLOCK_M + tl.arange(0, BLOCK_M)
    offs_cn = pid_n * BLOCK_N + tl.arange(0, BLOCK_N)
    c_ptrs = c_ptr + offs_cm[:, None] * stride_cm + offs_cn[None, :] * stride_cn
    mask = (offs_cm[:, None] < M) & (offs_cn[None, :] < N)
    tl.store(c_ptrs, c, mask=mask)

# config = {"BLOCK_K": 128, "BLOCK_M": 128, "BLOCK_N": 128, "GROUP_M": 8, "arch": "sm_90", "dtype": "fp8e5m2", "num_ctas": 4, "num_stages": 3, "num_warps": 4}
# arch = sm_90


// ===== COMPILED SASS (sm_90a) =====

	.target	sm_90a

	.elftype	@"ET_EXEC"


//--------------------- .note.nv.tkinfo           --------------------------
	.section	.note.nv.tkinfo,"",@"SHT_NOTE"
	.sectionflags	@"SHF_NOTE_NV_TKINFO"
	.tkinfo
        /*0018*/ 	.word	0x00000002
        /*0030*/ 	.string	""
        /*0030*/ 	.string	"ptxas"
        /*0030*/ 	.string	"Cuda compilation tools, release 13.0, V13.0.88"
        /*0030*/ 	.string	"Build cuda_13.0.r13.0/compiler.36424714_0"
        /*0030*/ 	.string	"-v  -suppress-debug-info  -lineinfo  -arch sm_90a "



//--------------------- .note.nv.cuinfo           --------------------------
	.section	.note.nv.cuinfo,"",@"SHT_NOTE"
	.sectionflags	@"SHF_NOTE_NV_CUINFO"
        /*0018*/ 	.short	0x0002
        /*001a*/ 	.short	0x005a
        /*001c*/ 	.short	0x0082
	.zero		2


//--------------------- .nv.info                  --------------------------
	.section	.nv.info,"",@"SHT_CUDA_INFO"
	.align	4


	//----- nvinfo : EIATTR_REGCOUNT
	.align		4
        /*0000*/ 	.byte	0x04, 0x2f
        /*0002*/ 	.short	(.L_1 - .L_0)
	.align		4
.L_0:
        /*0004*/ 	.word	index@(matmul_kernel)
        /*0008*/ 	.word	0x000000ff


	//----- nvinfo : EIATTR_FRAME_SIZE
	.align		4
.L_1:
        /*000c*/ 	.byte	0x04, 0x11
        /*000e*/ 	.short	(.L_3 - .L_2)
	.align		4
.L_2:
        /*0010*/ 	.word	index@(matmul_kernel)
        /*0014*/ 	.word	0x00000010


	//----- nvinfo : EIATTR_MIN_STACK_SIZE
	.align		4
.L_3:
        /*0018*/ 	.byte	0x04, 0x12
        /*001a*/ 	.short	(.L_5 - .L_4)
	.align		4
.L_4:
        /*001c*/ 	.word	index@(matmul_kernel)
        /*0020*/ 	.word	0x00000010
.L_5:


//--------------------- .nv.compat                --------------------------
	.section	.nv.compat,"",@"SHT_CUDA_COMPAT_INFO"
	.align	4
        /*0000*/ 	.byte	0x02, 0x09, 0x01, 0x00, 0x02, 0x02, 0x04, 0x00, 0x02, 0x05, 0x05, 0x00, 0x03, 0x07, 0x01, 0x01
        /*0010*/ 	.byte	0x02, 0x03, 0x00, 0x00, 0x02, 0x06, 0x01, 0x00, 0x04, 0x0b, 0x08, 0x00, 0x00, 0x00, 0x00, 0x00
        /*0020*/ 	.byte	0x00, 0x00, 0x00, 0x00


//--------------------- .nv.info.matmul_kernel    --------------------------
	.section	.nv.info.matmul_kernel,"",@"SHT_CUDA_INFO"
	.sectionflags	@""
	.align	4


	//----- nvinfo : EIATTR_CUDA_API_VERSION
	.align		4
        /*0000*/ 	.byte	0x04, 0x37
        /*0002*/ 	.short	(.L_7 - .L_6)
.L_6:
        /*0004*/ 	.word	0x00000082


	//----- nvinfo : EIATTR_KPARAM_INFO
	.align		4
.L_7:
        /*0008*/ 	.byte	0x04, 0x17
        /*000a*/ 	.short	(.L_9 - .L_8)
.L_8:
        /*000c*/ 	.word	0x00000000
        /*0010*/ 	.short	0x000d
        /*0012*/ 	.short	0x0048
        /*0014*/ 	.byte	0x00, 0xf4, 0x21, 0x00


	//----- nvinfo : EIATTR_KPARAM_INFO
	.align		4
.L_9:
        /*0018*/ 	.byte	0x04, 0x17
        /*001a*/ 	.short	(.L_11 - .L_10)
.L_10:
        /*001c*/ 	.word	0x00000000
        /*0020*/ 	.short	0x000c
        /*0022*/ 	.short	0x0040
        /*0024*/ 	.byte	0x00, 0xf4, 0x21, 0x00


	//----- nvinfo : EIATTR_KPARAM_INFO
	.align		4
.L_11:
        /*0028*/ 	.byte	0x04, 0x17
        /*002a*/ 	.short	(.L_13 - .L_12)
.L_12:
        /*002c*/ 	.word	0x00000000
        /*0030*/ 	.short	0x000b
        /*0032*/ 	.short	0x0038
        /*0034*/ 	.byte	0x00, 0xf0, 0x11, 0x00


	//----- nvinfo : EIATTR_KPARAM_INFO
	.align		4
.L_13:
        /*0038*/ 	.byte	0x04, 0x17
        /*003a*/ 	.short	(.L_15 - .L_14)
.L_14:
        /*003c*/ 	.word	0x00000000
        /*0040*/ 	.short	0x000a
        /*0042*/ 	.short	0x0034
        /*0044*/ 	.byte	0x00, 0xf0, 0x11, 0x00


	//----- nvinfo : EIATTR_KPARAM_INFO
	.align		4
.L_15:
        /*0048*/ 	.byte	0x04, 0x17
        /*004a*/ 	.short	(.L_17 - .L_16)
.L_16:
        /*004c*/ 	.word	0x00000000
        /*0050*/ 	.short	0x0009
        /*0052*/ 	.short	0x0030
        /*0054*/ 	.byte	0x00, 0xf0, 0x11, 0x00


	//----- nvinfo : EIATTR_KPARAM_INFO
	.align		4
.L_17:
        /*0058*/ 	.byte	0x04, 0x17
        /*005a*/ 	.short	(.L_19 - .L_18)
.L_18:
        /*005c*/ 	.word	0x00000000
        /*0060*/ 	.short	0x0008
        /*0062*/ 	.short	0x002c
        /*0064*/ 	.byte	0x00, 0xf0, 0x11, 0x00


	//----- nvinfo : EIATTR_KPARAM_INFO
	.align		4
.L_19:
        /*0068*/ 	.byte	0x04, 0x17
        /*006a*/ 	.short	(.L_21 - .L_20)
.L_20:
        /*006c*/ 	.word	0x00000000
        /*0070*/ 	.short	0x0007
        /*0072*/ 	.short	0x0028
        /*0074*/ 	.byte	0x00, 0xf0, 0x11, 0x00


	//----- nvinfo : EIATTR_KPARAM_INFO
	.align		4
.L_21:
        /*0078*/ 	.byte	0x04, 0x17
        /*007a*/ 	.short	(.L_23 - .L_22)
.L_22:
        /*007c*/ 	.word	0x00000000
        /*0080*/ 	.short	0x0006
        /*0082*/ 	.short	0x0024
        /*0084*/ 	.byte	0x00, 0xf0, 0x11, 0x00


	//----- nvinfo : EIATTR_KPARAM_INFO
	.align		4
.L_23:
        /*0088*/ 	.byte	0x04, 0x17
        /*008a*/ 	.short	(.L_25 - .L_24)
.L_24:
        /*008c*/ 	.word	0x00000000
        /*0090*/ 	.short	0x0005
        /*0092*/ 	.short	0x0020
        /*0094*/ 	.byte	0x00, 0xf0, 0x11, 0x00


	//----- nvinfo : EIATTR_KPARAM_INFO
	.align		4
.L_25:
        /*0098*/ 	.byte	0x04, 0x17
        /*009a*/ 	.short	(.L_27 - .L_26)
.L_26:
        /*009c*/ 	.word	0x00000000
        /*00a0*/ 	.short	0x0004
        /*00a2*/ 	.short	0x001c
        /*00a4*/ 	.byte	0x00, 0xf0, 0x11, 0x00


	//----- nvinfo : EIATTR_KPARAM_INFO
	.align		4
.L_27:
        /*00a8*/ 	.byte	0x04, 0x17
        /*00aa*/ 	.short	(.L_29 - .L_28)
.L_28:
        /*00ac*/ 	.word	0x00000000
        /*00b0*/ 	.short	0x0003
        /*00b2*/ 	.short	0x0018
        /*00b4*/ 	.byte	0x00, 0xf0, 0x11, 0x00


	//----- nvinfo : EIATTR_KPARAM_INFO
	.align		4
.L_29:
        /*00b8*/ 	.byte	0x04, 0x17
        /*00ba*/ 	.short	(.L_31 - .L_30)
.L_30:
        /*00bc*/ 	.word	0x00000000
        /*00c0*/ 	.short	0x0002
        /*00c2*/ 	.short	0x0010
        /*00c4*/ 	.byte	0x00, 0xf4, 0x21, 0x00


	//----- nvinfo : EIATTR_KPARAM_INFO
	.align		4
.L_31:
        /*00c8*/ 	.byte	0x04, 0x17
        /*00ca*/ 	.short	(.L_33 - .L_32)
.L_32:
        /*00cc*/ 	.word	0x00000000
        /*00d0*/ 	.short	0x0001
        /*00d2*/ 	.short	0x0008
        /*00d4*/ 	.byte	0x00, 0xf4, 0x21, 0x00


	//----- nvinfo : EIATTR_KPARAM_INFO
	.align		4
.L_33:
        /*00d8*/ 	.byte	0x04, 0x17
        /*00da*/ 	.short	(.L_35 - .L_34)
.L_34:
        /*00dc*/ 	.word	0x00000000
        /*00e0*/ 	.short	0x0000
        /*00e2*/ 	.short	0x0000
        /*00e4*/ 	.byte	0x00, 0xf4, 0x21, 0x00


	//----- nvinfo : EIATTR_EXPLICIT_CLUSTER
	.align		4
.L_35:
        /*00e8*/ 	.byte	0x01, 0x3e
	.zero		2


	//----- nvinfo : EIATTR_CTA_PER_CLUSTER
	.align		4
        /*00ec*/ 	.byte	0x04, 0x3d
        /*00ee*/ 	.short	(.L_37 - .L_36)
.L_36:
        /*00f0*/ 	.word	0x00000004
        /*00f4*/ 	.word	0x00000001
        /*00f8*/ 	.word	0x00000001


	//----- nvinfo : EIATTR_SPARSE_MMA_MASK
	.align		4
.L_37:
        /*00fc*/ 	.byte	0x03, 0x50
        /*00fe*/ 	.short	0x0000


	//----- nvinfo : EIATTR_MAXREG_COUNT
	.align		4
        /*0100*/ 	.byte	0x03, 0x1b
        /*0102*/ 	.short	0x00ff


	//----- nvinfo : EIATTR_NUM_BARRIERS
	.align		4
        /*0104*/ 	.byte	0x02, 0x4c
        /*0106*/ 	.byte	0x01
	.zero		1


	//----- nvinfo : EIATTR_ANNOTATIONS
	.align		4
        /*0108*/ 	.byte	0x04, 0x55
        /*010a*/ 	.short	(.L_39 - .L_38)


	//   ....[0]....
.L_38:
        /*010c*/ 	.word	0x00000001
        /*0110*/ 	.byte	0xd0, 0x05, 0x00, 0x00, 0x01, 0x00, 0x00, 0x00, 0xe0, 0x05, 0x00, 0x00, 0x01, 0x00, 0x00, 0x00
        /*0120*/ 	.byte	0x50, 0x06, 0x00, 0x00, 0x01, 0x00, 0x00, 0x00, 0x30, 0x07, 0x00, 0x00, 0x01, 0x00, 0x00, 0x00
        /*0130*/ 	.byte	0x70, 0x08, 0x00, 0x00, 0x01, 0x00, 0x00, 0x00, 0x00, 0x53, 0x00, 0x00, 0x01, 0x00, 0x00, 0x00
        /*0140*/ 	.byte	0x50, 0x99, 0x00, 0x00, 0x01, 0x00, 0x00, 0x00, 0x90, 0x99, 0x00, 0x00, 0x01, 0x00, 0x00, 0x00
        /*0150*/ 	.byte	0xd0, 0x99, 0x00, 0x00, 0x01, 0x00, 0x00, 0x00, 0x10, 0x9a, 0x00, 0x00


	//----- nvinfo : EIATTR_MERCURY_ISA_VERSION
	.align		4
.L_39:
        /*015c*/ 	.byte	0x03, 0x5f
        /*015e*/ 	.short	0x0101


	//----- nvinfo : EIATTR_EXIT_INSTR_OFFSETS
	.align		4
        /*0160*/ 	.byte	0x04, 0x1c
        /*0162*/ 	.short	(.L_41 - .L_40)


	//   ....[0]....
.L_40:
        /*0164*/ 	.word	0x0000aee0


	//   ....[1]....
        /*0168*/ 	.word	0x0000af00


	//----- nvinfo : EIATTR_REQNTID
	.align		4
.L_41:
        /*016c*/ 	.byte	0x04, 0x10
        /*016e*/ 	.short	(.L_43 - .L_42)
.L_42:
        /*0170*/ 	.word	0x00000080
        /*0174*/ 	.word	0x00000001
        /*0178*/ 	.word	0x00000001


	//----- nvinfo : EIATTR_CBANK_PARAM_SIZE
	.align		4
.L_43:
        /*017c*/ 	.byte	0x03, 0x19
        /*017e*/ 	.short	0x0050


	//----- nvinfo : EIATTR_PARAM_CBANK
	.align		4
        /*0180*/ 	.byte	0x04, 0x0a
        /*0182*/ 	.short	(.L_45 - .L_44)
	.align		4
.L_44:
        /*0184*/ 	.word	index@(.nv.constant0.matmul_kernel)
        /*0188*/ 	.short	0x0210
        /*018a*/ 	.short	0x0050


	//----- nvinfo : EIATTR_SW_WAR
	.align		4
.L_45:
        /*018c*/ 	.byte	0x04, 0x36
        /*018e*/ 	.short	(.L_47 - .L_46)
.L_46:
        /*0190*/ 	.word	0x00000008
.L_47:


//--------------------- .nv.callgraph             --------------------------
	.section	.nv.callgraph,"",@"SHT_CUDA_CALLGRAPH"
	.align	4
	.sectionentsize	8
	.align		4
        /*0000*/ 	.word	0x00000000
	.align		4
        /*0004*/ 	.word	0xffffffff
	.align		4
        /*0008*/ 	.word	0x00000000
	.align		4
        /*000c*/ 	.word	0xfffffffe
	.align		4
        /*0010*/ 	.word	0x00000000
	.align		4
        /*0014*/ 	.word	0xfffffffd
	.align		4
        /*0018*/ 	.word	0x00000000
	.align		4
        /*001c*/ 	.word	0xfffffffc


//--------------------- .text.matmul_kernel       --------------------------
	.section	.text.matmul_kernel,"ax",@progbits
	.align	128
        .global         matmul_kernel
        .type           matmul_kernel,@function
        .size           matmul_kernel,(.L_x_4 - matmul_kernel)
        .other          matmul_kernel,@"STO_CUDA_ENTRY STV_DEFAULT"
matmul_kernel:
.text.matmul_kernel:
[----:B------:R-:W0:Y:S08]  /*0000*/  LDC R1, c[0x0][0x28] ;  /* 0x00000a00ff017b82 */ /* 0x000e300000000800 */
[----:B------:R-:W1:Y:S01]  /*0010*/  LDC.64 R40, c[0x0][0x228] ;  /* 0x00008a00ff287b82 */ /* 0x000e620000000a00 */
[----:B------:R-:W2:Y:S01]  /*0020*/  S2R R133, SR_TID.X ;  /* 0x0000000000857919 */ /* 0x000ea20000002100 */
[----:B0-----:R-:W-:Y:S01]  /*0030*/  VIADD R1, R1, 0xfffffff0 ;  /* 0xfffffff001017836 */ /* 0x001fe20000000000 */
[----:B------:R-:W-:Y:S01]  /*0040*/  UMOV UR60, 0x400 ;  /* 0x00000400003c7882 */ /* 0x000fe20000000000 */
[----:B------:R-:W-:Y:S01]  /*0050*/  ULDC.64 UR40, c[0x0][0x208] ;  /* 0x0000820000287ab9 */ /* 0x000fe20000000a00 */
[----:B------:R-:W-:-:S03]  /*0060*/  ULDC UR59, c[0x0][0x230] ;  /* 0x00008c00003b7ab9 */ /* 0x000fc60000000800 */
[----:B------:R-:W0:Y:S08]  /*0070*/  S2UR UR4, SR_CTAID.X ;  /* 0x00000000000479c3 */ /* 0x000e300000002500 */
[----:B------:R-:W3:Y:S01]  /*0080*/  S2UR UR6, SR_CgaCtaId ;  /* 0x00000000000679c3 */ /* 0x000ee20000008800 */
[----:B-1----:R-:W-:-:S05]  /*0090*/  VIADD R0, R41, 0x7f ;  /* 0x0000007f29007836 */ /* 0x002fca0000000000 */
[----:B------:R-:W-:Y:S02]  /*00a0*/  SHF.R.S32.HI R3, RZ, 0x1f, R0 ;  /* 0x0000001fff037819 */ /* 0x000fe40000011400 */
[----:B0-----:R-:W-:Y:S01]  /*00b0*/  I2FP.F32.U32 R5, UR4 ;  /* 0x0000000400057c45 */ /* 0x001fe20008201000 */
[----:B------:R-:W-:Y:S01]  /*00c0*/  ULDC UR4, c[0x0][0x150] ;  /* 0x0000540000047ab9 */ /* 0x000fe20000000800 */
[----:B------:R-:W-:-:S03]  /*00d0*/  LEA.HI R3, R3, R0, RZ, 0x7 ;  /* 0x0000000003037211 */ /* 0x000fc600078f38ff */
[----:B------:R-:W-:Y:S01]  /*00e0*/  FMUL R5, R5, UR4 ;  /* 0x0000000405057c20 */ /* 0x000fe20008400000 */
[----:B------:R-:W-:Y:S01]  /*00f0*/  SHF.R.S32.HI R3, RZ, 0x7, R3 ;  /* 0x00000007ff037819 */ /* 0x000fe20000011403 */
[----:B------:R-:W-:Y:S01]  /*0100*/  ULDC UR4, c[0x0][0x230] ;  /* 0x00008c0000047ab9 */ /* 0x000fe20000000800 */
[----:B---3--:R-:W-:Y:S02]  /*0110*/  USHF.L.U32 UR5, UR6, 0x5, URZ ;  /* 0x0000000506057899 */ /* 0x008fe4000800063f */
[----:B------:R-:W-:Y:S01]  /*0120*/  UIADD3 UR4, UR4, 0x7f, URZ ;  /* 0x0000007f04047890 */ /* 0x000fe2000fffe03f */
[----:B------:R-:W-:Y:S01]  /*0130*/  IMAD.SHL.U32 R4, R3, 0x8, RZ ;  /* 0x0000000803047824 */ /* 0x000fe200078e00ff */
[----:B------:R-:W0:Y:S01]  /*0140*/  F2I.U32.TRUNC.NTZ R5, R5 ;  /* 0x0000000500057305 */ /* 0x000e22000020f000 */
[----:B------:R-:W-:Y:S02]  /*0150*/  ULEA UR60, UR6, UR60, 0x18 ;  /* 0x0000003c063c7291 */ /* 0x000fe4000f8ec03f */
[----:B------:R-:W-:Y:S01]  /*0160*/  UISETP.GT.AND UP0, UPT, UR4, 0x7f, UPT ;  /* 0x0000007f0400788c */ /* 0x000fe2000bf04270 */
[----:B------:R-:W-:-:S04]  /*0170*/  IABS R7, R4 ;  /* 0x0000000400077213 */ /* 0x000fc80000000000 */
[----:B------:R-:W1:Y:S01]  /*0180*/  I2F.RP R0, R7 ;  /* 0x0000000700007306 */ /* 0x000e620000209400 */
[----:B0-----:R-:W-:-:S07]  /*0190*/  IABS R11, R5 ;  /* 0x00000005000b7213 */ /* 0x001fce0000000000 */
[----:B-1----:R-:W0:Y:S02]  /*01a0*/  MUFU.RCP R0, R0 ;  /* 0x0000000000007308 */ /* 0x002e240000001000 */
[----:B0-----:R-:W-:Y:S01]  /*01b0*/  VIADD R2, R0, 0xffffffe ;  /* 0x0ffffffe00027836 */ /* 0x001fe20000000000 */
[----:B------:R-:W-:-:S05]  /*01c0*/  IABS R0, R4 ;  /* 0x0000000400007213 */ /* 0x000fca0000000000 */
[----:B------:R0:W1:Y:S01]  /*01d0*/  F2I.FTZ.U32.TRUNC.NTZ R3, R2 ;  /* 0x0000000200037305 */ /* 0x000062000021f000 */
[----:B------:R-:W-:Y:S02]  /*01e0*/  IMAD.MOV R0, RZ, RZ, -R0 ;  /* 0x000000ffff007224 */ /* 0x000fe400078e0a00 */
[----:B0-----:R-:W-:Y:S02]  /*01f0*/  IMAD.MOV.U32 R2, RZ, RZ, RZ ;  /* 0x000000ffff027224 */ /* 0x001fe400078e00ff */
[----:B-1----:R-:W-:-:S04]  /*0200*/  IMAD.MOV R6, RZ, RZ, -R3 ;  /* 0x000000ffff067224 */ /* 0x002fc800078e0a03 */
[----:B------:R-:W-:-:S04]  /*0210*/  IMAD R9, R6, R7, RZ ;  /* 0x0000000706097224 */ /* 0x000fc800078e02ff */
[----:B------:R-:W-:-:S06]  /*0220*/  IMAD.HI.U32 R2, R3, R9, R2 ;  /* 0x0000000903027227 */ /* 0x000fcc00078e0002 */
[----:B------:R-:W-:-:S04]  /*0230*/  IMAD.HI.U32 R2, R2, R11, RZ ;  /* 0x0000000b02027227 */ /* 0x000fc800078e00ff */
[----:B------:R-:W-:-:S05]  /*0240*/  IMAD R0, R2, R0, R11 ;  /* 0x0000000002007224 */ /* 0x000fca00078e020b */
[----:B------:R-:W-:-:S13]  /*0250*/  ISETP.GT.U32.AND P1, PT, R7, R0, PT ;  /* 0x000000000700720c */ /* 0x000fda0003f24070 */
[----:B------:R-:W-:Y:S02]  /*0260*/  @!P1 IMAD.IADD R0, R0, 0x1, -R7 ;  /* 0x0000000100009824 */ /* 0x000fe400078e0a07 */
[----:B------:R-:W-:Y:S01]  /*0270*/  @!P1 VIADD R2, R2, 0x1 ;  /* 0x0000000102029836 */ /* 0x000fe20000000000 */
[----:B------:R-:W-:Y:S02]  /*0280*/  ISETP.NE.AND P1, PT, R4, RZ, PT ;  /* 0x000000ff0400720c */ /* 0x000fe40003f25270 */
[----:B------:R-:W-:Y:S02]  /*0290*/  ISETP.GE.U32.AND P0, PT, R0, R7, PT ;  /* 0x000000070000720c */ /* 0x000fe40003f06070 */
[----:B------:R-:W-:-:S04]  /*02a0*/  LOP3.LUT R0, R5, R4, RZ, 0x3c, !PT ;  /* 0x0000000405007212 */ /* 0x000fc800078e3cff */
[----:B------:R-:W-:Y:S01]  /*02b0*/  ISETP.GE.AND P2, PT, R0, RZ, PT ;  /* 0x000000ff0000720c */ /* 0x000fe20003f46270 */
[----:B------:R-:W-:-:S05]  /*02c0*/  VIADD R0, R40, 0x7f ;  /* 0x0000007f28007836 */ /* 0x000fca0000000000 */
[----:B------:R-:W-:Y:S01]  /*02d0*/  SHF.R.S32.HI R3, RZ, 0x1f, R0 ;  /* 0x0000001fff037819 */ /* 0x000fe20000011400 */
[----:B------:R-:W-:-:S03]  /*02e0*/  @P0 VIADD R2, R2, 0x1 ;  /* 0x0000000102020836 */ /* 0x000fc60000000000 */
[----:B------:R-:W-:-:S03]  /*02f0*/  LEA.HI R3, R3, R0, RZ, 0x7 ;  /* 0x0000000003037211 */ /* 0x000fc600078f38ff */
[----:B------:R-:W-:Y:S01]  /*0300*/  @!P2 IMAD.MOV R2, RZ, RZ, -R2 ;  /* 0x000000ffff02a224 */ /* 0x000fe200078e0a02 */
[----:B------:R-:W-:-:S05]  /*0310*/  @!P1 LOP3.LUT R2, RZ, R4, RZ, 0x33, !PT ;  /* 0x00000004ff029212 */ /* 0x000fca00078e33ff */
[----:B------:R-:W-:Y:S02]  /*0320*/  IMAD.SHL.U32 R6, R2, 0x8, RZ ;  /* 0x0000000802067824 */ /* 0x000fe400078e00ff */
[----:B------:R-:W-:-:S03]  /*0330*/  IMAD.MOV R2, RZ, RZ, -R2 ;  /* 0x000000ffff027224 */ /* 0x000fc600078e0a02 */
[----:B------:R-:W-:Y:S01]  /*0340*/  LEA.HI.SX32 R3, R3, -R6, 0x19 ;  /* 0x8000000603037211 */ /* 0x000fe200078fcaff */
[----:B------:R-:W-:-:S03]  /*0350*/  IMAD R4, R4, R2, R5 ;  /* 0x0000000204047224 */ /* 0x000fc600078e0205 */
[----:B------:R-:W-:Y:S02]  /*0360*/  VIMNMX R11, R3, 0x8, PT ;  /* 0x00000008030b7848 */ /* 0x000fe40003fe0100 */
[----:B------:R-:W-:Y:S02]  /*0370*/  IABS R9, R4 ;  /* 0x0000000400097213 */ /* 0x000fe40000000000 */
[----:B------:R-:W-:-:S04]  /*0380*/  IABS R7, R11 ;  /* 0x0000000b00077213 */ /* 0x000fc80000000000 */
[----:B------:R-:W0:Y:S08]  /*0390*/  I2F.RP R0, R7 ;  /* 0x0000000700007306 */ /* 0x000e300000209400 */
[----:B0-----:R-:W0:Y:S02]  /*03a0*/  MUFU.RCP R0, R0 ;  /* 0x0000000000007308 */ /* 0x001e240000001000 */
[----:B0-----:R-:W-:-:S06]  /*03b0*/  VIADD R3, R0, 0xffffffe ;  /* 0x0ffffffe00037836 */ /* 0x001fcc0000000000 */
[----:B------:R-:W0:Y:S02]  /*03c0*/  F2I.FTZ.U32.TRUNC.NTZ R3, R3 ;  /* 0x0000000300037305 */ /* 0x000e24000021f000 */
[----:B0-----:R-:W-:-:S04]  /*03d0*/  IMAD.MOV R8, RZ, RZ, -R3 ;  /* 0x000000ffff087224 */ /* 0x001fc800078e0a03 */
[----:B------:R-:W-:Y:S01]  /*03e0*/  IMAD.MOV.U32 R2, RZ, RZ, R8 ;  /* 0x000000ffff027224 */ /* 0x000fe200078e0008 */
[----:B------:R-:W-:-:S03]  /*03f0*/  IABS R8, R11 ;  /* 0x0000000b00087213 */ /* 0x000fc60000000000 */
[----:B------:R-:W-:Y:S02]  /*0400*/  IMAD R5, R2, R7, RZ ;  /* 0x0000000702057224 */ /* 0x000fe400078e02ff */
[----:B------:R-:W-:Y:S02]  /*0410*/  IMAD.MOV.U32 R2, RZ, RZ, RZ ;  /* 0x000000ffff027224 */ /* 0x000fe400078e00ff */
[----:B------:R-:W-:Y:S02]  /*0420*/  IMAD.MOV R0, RZ, RZ, -R8 ;  /* 0x000000ffff007224 */ /* 0x000fe400078e0a08 */
[----:B------:R-:W-:Y:S01]  /*0430*/  IMAD.HI.U32 R2, R3, R5, R2 ;  /* 0x0000000503027227 */ /* 0x000fe200078e0002 */
[----:B--2---:R-:W-:-:S03]  /*0440*/  LOP3.LUT R3, R133, 0x3f, RZ, 0xc0, !PT ;  /* 0x0000003f85037812 */ /* 0x004fc600078ec0ff */
[----:B------:R-:W-:Y:S01]  /*0450*/  IMAD.U32 R8, RZ, RZ, UR5 ;  /* 0x00000005ff087e24 */ /* 0x000fe2000f8e00ff */
[----:B------:R-:W-:Y:S01]  /*0460*/  USHF.L.U32 UR5, UR6, 0x6, URZ ;  /* 0x0000000606057899 */ /* 0x000fe2000800063f */
[----:B------:R-:W-:-:S03]  /*0470*/  IMAD.HI.U32 R2, R2, R9, RZ ;  /* 0x0000000902027227 */ /* 0x000fc600078e00ff */
[----:B------:R-:W-:Y:S01]  /*0480*/  LOP3.LUT R3, R3, 0x40, R8, 0xf8, !PT ;  /* 0x0000004003037812 */ /* 0x000fe200078ef808 */
[----:B------:R-:W-:Y:S01]  /*0490*/  IMAD R0, R2, R0, R9 ;  /* 0x0000000002007224 */ /* 0x000fe200078e0209 */
[----:B------:R-:W-:-:S04]  /*04a0*/  ULOP3.LUT UR5, UR5, 0x40, URZ, 0xc0, !UPT ;  /* 0x0000004005057892 */ /* 0x000fc8000f8ec03f */
[----:B------:R-:W-:-:S13]  /*04b0*/  ISETP.GT.U32.AND P1, PT, R7, R0, PT ;  /* 0x000000000700720c */ /* 0x000fda0003f24070 */
[----:B------:R-:W-:Y:S02]  /*04c0*/  @!P1 IMAD.IADD R0, R0, 0x1, -R7 ;  /* 0x0000000100009824 */ /* 0x000fe400078e0a07 */
[----:B------:R-:W-:Y:S01]  /*04d0*/  @!P1 VIADD R2, R2, 0x1 ;  /* 0x0000000102029836 */ /* 0x000fe20000000000 */
[----:B------:R-:W-:Y:S02]  /*04e0*/  ISETP.NE.AND P1, PT, R11, RZ, PT ;  /* 0x000000ff0b00720c */ /* 0x000fe40003f25270 */
[----:B------:R-:W-:Y:S02]  /*04f0*/  ISETP.GE.U32.AND P0, PT, R0, R7, PT ;  /* 0x000000070000720c */ /* 0x000fe40003f06070 */
[----:B------:R-:W-:-:S04]  /*0500*/  LOP3.LUT R0, R4, R11, RZ, 0x3c, !PT ;  /* 0x0000000b04007212 */ /* 0x000fc800078e3cff */
[----:B------:R-:W-:-:S07]  /*0510*/  ISETP.GE.AND P2, PT, R0, RZ, PT ;  /* 0x000000ff0000720c */ /* 0x000fce0003f46270 */
[----:B------:R-:W-:Y:S01]  /*0520*/  @P0 VIADD R2, R2, 0x1 ;  /* 0x0000000102020836 */ /* 0x000fe20000000000 */
[----:B------:R-:W-:-:S05]  /*0530*/  PLOP3.LUT P0, PT, PT, PT, UP0, 0x80, 0x0 ;  /* 0x000000000000781c */ /* 0x000fca0003f0f008 */
[----:B------:R-:W-:Y:S01]  /*0540*/  @!P2 IMAD.MOV R2, RZ, RZ, -R2 ;  /* 0x000000ffff02a224 */ /* 0x000fe200078e0a02 */
[----:B------:R-:W-:-:S05]  /*0550*/  @!P1 LOP3.LUT R2, RZ, R11, RZ, 0x33, !PT ;  /* 0x0000000bff029212 */ /* 0x000fca00078e33ff */
[----:B------:R-:W-:Y:S02]  /*0560*/  IMAD.MOV R0, RZ, RZ, -R2 ;  /* 0x000000ffff007224 */ /* 0x000fe400078e0a02 */
[----:B------:R-:W-:Y:S02]  /*0570*/  IMAD.SHL.U32 R12, R2, 0x80, RZ ;  /* 0x00000080020c7824 */ /* 0x000fe400078e00ff */
[----:B------:R-:W-:Y:S01]  /*0580*/  IMAD R0, R11, R0, R4 ;  /* 0x000000000b007224 */ /* 0x000fe200078e0204 */
[----:B------:R-:W-:-:S03]  /*0590*/  SHF.R.U32.HI R4, RZ, 0x6, R133 ;  /* 0x00000006ff047819 */ /* 0x000fc60000011685 */
[----:B------:R-:W-:-:S04]  /*05a0*/  IMAD.IADD R0, R6, 0x1, R0 ;  /* 0x0000000106007824 */ /* 0x000fc800078e0200 */
[----:B------:R-:W-:Y:S01]  /*05b0*/  IMAD R16, R0, 0x80, R3 ;  /* 0x0000008000107824 */ /* 0x000fe200078e0203 */
[----:B------:R-:W-:-:S04]  /*05c0*/  SGXT.U32 R0, R4, 0x1 ;  /* 0x000000010400781a */ /* 0x000fc80000000000 */
[----:B------:R0:W-:Y:S04]  /*05d0*/  STL [R1+0x4], R16 ;  /* 0x0000041001007387 */ /* 0x0001e80000100800 */
[----:B------:R0:W-:Y:S01]  /*05e0*/  STL [R1+0x8], R12 ;  /* 0x0000080c01007387 */ /* 0x0001e20000100800 */
[----:B------:R-:W-:Y:S05]  /*05f0*/  @P0 BRA `(.L_x_0) ;  /* 0x0000000000540947 */ /* 0x000fea0003800000 */
[----:B------:R-:W-:Y:S01]  /*0600*/  IMAD.SHL.U32 R2, R133, 0x10, RZ ;  /* 0x0000001085027824 */ /* 0x000fe200078e00ff */
[----:B------:R-:W-:Y:S02]  /*0610*/  CS2R R24, SRZ ;  /* 0x0000000000187805 */ /* 0x000fe4000001ff00 */
[----:B------:R-:W-:Y:S02]  /*0620*/  CS2R R26, SRZ ;  /* 0x00000000001a7805 */ /* 0x000fe4000001ff00 */
[----:B------:R-:W-:Y:S02]  /*0630*/  CS2R R28, SRZ ;  /* 0x00000000001c7805 */ /* 0x000fe4000001ff00 */
[----:B------:R-:W-:Y:S01]  /*0640*/  CS2R R30, SRZ ;  /* 0x00000000001e7805 */ /* 0x000fe2000001ff00 */
[----:B------:R1:W-:Y:S01]  /*0650*/  STL [R1], R2 ;  /* 0x0000000201007387 */ /* 0x0003e20000100800 */
[----:B------:R-:W-:Y:S02]  /*0660*/  CS2R R32, SRZ ;  /* 0x0000000000207805 */ /* 0x000fe4000001ff00 */
[----:B------:R-:W-:-:S02]  /*0670*/  CS2R R34, SRZ ;  /* 0x0000000000227805 */ /* 0x000fc4000001ff00 */
[----:B------:R-:W-:Y:S02]  /*0680*/  CS2R R36, SRZ ;  /* 0x0000000000247805 */ /* 0x000fe4000001ff00 */
[----:B------:R-:W-:Y:S02]  /*0690*/  CS2R R38, SRZ ;  /* 0x0000000000267805 */ /* 0x000fe4000001ff00 */
[----:B------:R-:W-:Y:S02]  /*06a0*/  CS2R R40, SRZ ;  /* 0x0000000000287805 */ /* 0x000fe4000001ff00 */
[----:B------:R-:W-:Y:S02]  /*06b0*/  CS2R R42, SRZ ;  /* 0x00000000002a7805 */ /* 0x000fe4000001ff00 */
[----:B------:R-:W-:Y:S02]  /*06c0*/  CS2R R44, SRZ ;  /* 0x00000000002c7805 */ /* 0x000fe4000001ff00 */
[----:B------:R-:W-:-:S02]  /*06d0*/  CS2R R46, SRZ ;  /* 0x00000000002e7805 */ /* 0x000fc4000001ff00 */
[----:B------:R-:W-:Y:S02]  /*06e0*/  CS2R R48, SRZ ;  /* 0x0000000000307805 */ /* 0x000fe4000001ff00 */
[----:B-1----:R-:W-:Y:S02]  /*06f0*/  LOP3.LUT R2, R2, 0x70, RZ, 0xc0, !PT ;  /* 0x0000007002027812 */ /* 0x002fe400078ec0ff */
[----:B------:R-:W-:Y:S02]  /*0700*/  CS2R R50, SRZ ;  /* 0x0000000000327805 */ /* 0x000fe4000001ff00 */
[----:B------:R-:W-:Y:S02]  /*0710*/  CS2R R52, SRZ ;  /* 0x0000000000347805 */ /* 0x000fe4000001ff00 */
[----:B------:R-:W-:Y:S01]  /*0720*/  CS2R R54, SRZ ;  /* 0x0000000000367805 */ /* 0x000fe2000001ff00 */
[----:B------:R1:W-:Y:S01]  /*0730*/  STL [R1+0xc], R2 ;  /* 0x00000c0201007387 */ /* 0x0003e20000100800 */
[----:B------:R-:W-:Y:S05]  /*0740*/  BRA `(.L_x_1) ;  /* 0x0000009000807947 */ /* 0x000fea0003800000 */
.L_x_0:
[----:B------:R-:W-:Y:S01]  /*0750*/  IABS R9, R40 ;  /* 0x0000002800097213 */ /* 0x000fe20000000000 */
[----:B------:R-:W1:Y:S01]  /*0760*/  LDC.64 R204, c[0x0][0x218] ;  /* 0x00008600ffcc7b82 */ /* 0x000e620000000a00 */
[----:B------:R-:W-:Y:S01]  /*0770*/  IABS R3, R41 ;  /* 0x0000002900037213 */ /* 0x000fe20000000000 */
[----:B------:R-:W-:Y:S01]  /*0780*/  ULDC UR22, c[0x0][0x238] ;  /* 0x00008e0000167ab9 */ /* 0x000fe20000000800 */
[----:B------:R-:W2:Y:S01]  /*0790*/  I2F.RP R2, R9 ;  /* 0x0000000900027306 */ /* 0x000ea20000209400 */
[----:B------:R-:W-:Y:S01]  /*07a0*/  ISETP.NE.AND P3, PT, R40, RZ, PT ;  /* 0x000000ff2800720c */ /* 0x000fe20003f65270 */
[C---:B------:R-:W-:Y:S01]  /*07b0*/  IMAD.SHL.U32 R120, R133.reuse, 0x10, RZ ;  /* 0x0000001085787824 */ /* 0x040fe200078e00ff */
[C---:B------:R-:W-:Y:S01]  /*07c0*/  LEA.HI R131, R133.reuse, 0x2e, RZ, 0x1a ;  /* 0x0000002e85837811 */ /* 0x040fe200078fd0ff */
[----:B------:R-:W-:Y:S01]  /*07d0*/  ULDC UR21, c[0x0][0x238] ;  /* 0x00008e0000157ab9 */ /* 0x000fe20000000800 */
[C---:B------:R-:W-:Y:S01]  /*07e0*/  LOP3.LUT R210, R0.reuse, 0x78, RZ, 0xfc, !PT ;  /* 0x0000007800d27812 */ /* 0x040fe200078efcff */
[----:B------:R-:W-:Y:S01]  /*07f0*/  ULDC UR29, c[0x0][0x238] ;  /* 0x00008e00001d7ab9 */ /* 0x000fe20000000800 */
[C---:B------:R-:W-:Y:S01]  /*0800*/  LOP3.LUT R213, R0.reuse, 0x72, RZ, 0xfc, !PT ;  /* 0x0000007200d57812 */ /* 0x040fe200078efcff */
[----:B------:R-:W3:Y:S01]  /*0810*/  I2F.RP R8, R3 ;  /* 0x0000000300087306 */ /* 0x000ee20000209400 */
[C---:B------:R-:W-:Y:S01]  /*0820*/  LOP3.LUT R216, R0.reuse, 0x6a, RZ, 0xfc, !PT ;  /* 0x0000006a00d87812 */ /* 0x040fe200078efcff */
[----:B------:R-:W-:Y:S01]  /*0830*/  ULDC.64 UR16, c[0x0][0x210] ;  /* 0x0000840000107ab9 */ /* 0x000fe20000000a00 */
[C---:B------:R-:W-:Y:S01]  /*0840*/  LOP3.LUT R219, R0.reuse, 0x64, RZ, 0xfc, !PT ;  /* 0x0000006400db7812 */ /* 0x040fe200078efcff */
[----:B------:R-:W-:Y:S01]  /*0850*/  UIADD3 UR18, UR60, 0x2000, URZ ;  /* 0x000020003c127890 */ /* 0x000fe2000fffe03f */
[C---:B------:R-:W-:Y:S01]  /*0860*/  LOP3.LUT R222, R0.reuse, 0x5c, RZ, 0xfc, !PT ;  /* 0x0000005c00de7812 */ /* 0x040fe200078efcff */
[----:B------:R4:W-:Y:S01]  /*0870*/  STL [R1], R120 ;  /* 0x0000007801007387 */ /* 0x0009e20000100800 */
[C---:B------:R-:W-:Y:S01]  /*0880*/  LOP3.LUT R225, R0.reuse, 0x56, RZ, 0xfc, !PT ;  /* 0x0000005600e17812 */ /* 0x040fe200078efcff */
[----:B--2---:R-:W2:Y:S01]  /*0890*/  MUFU.RCP R2, R2 ;  /* 0x0000000200027308 */ /* 0x004ea20000001000 */
[C---:B------:R-:W-:Y:S01]  /*08a0*/  LOP3.LUT R228, R0.reuse, 0x50, RZ, 0xfc, !PT ;  /* 0x0000005000e47812 */ /* 0x040fe200078efcff */
[----:B------:R-:W-:Y:S01]  /*08b0*/  USHF.R.U32.HI UR18, URZ, 0x4, UR18 ;  /* 0x000000043f127899 */ /* 0x000fe20008011612 */
[C---:B------:R-:W-:Y:S01]  /*08c0*/  LOP3.LUT R231, R0.reuse, 0x48, RZ, 0xfc, !PT ;  /* 0x0000004800e77812 */ /* 0x040fe200078efcff */
[----:B------:R-:W-:Y:S01]  /*08d0*/  USHF.R.U32.HI UR28, URZ, 0x4, UR60 ;  /* 0x000000043f1c7899 */ /* 0x000fe2000801163c */
[C---:B------:R-:W-:Y:S01]  /*08e0*/  LOP3.LUT R234, R0.reuse, 0x42, RZ, 0xfc, !PT ;  /* 0x0000004200ea7812 */ /* 0x040fe200078efcff */
[----:B------:R-:W-:Y:S01]  /*08f0*/  USGXT.U32 UR30, UR18, 0xe ;  /* 0x0000000e121e789a */ /* 0x000fe20008000000 */
[C---:B------:R-:W-:Y:S01]  /*0900*/  LOP3.LUT R238, R0.reuse, 0x3a, RZ, 0xfc, !PT ;  /* 0x0000003a00ee7812 */ /* 0x040fe200078efcff */
[----:B---3--:R-:W3:Y:S01]  /*0910*/  MUFU.RCP R8, R8 ;  /* 0x0000000800087308 */ /* 0x008ee20000001000 */
[C---:B------:R-:W-:Y:S01]  /*0920*/  LOP3.LUT R241, R0.reuse, 0x34, RZ, 0xfc, !PT ;  /* 0x0000003400f17812 */ /* 0x040fe200078efcff */
[----:B------:R-:W-:Y:S01]  /*0930*/  USHF.R.S32.HI UR61, URZ, 0x1f, UR4 ;  /* 0x0000001f3f3d7899 */ /* 0x000fe20008011404 */
[C---:B------:R-:W-:Y:S01]  /*0940*/  LOP3.LUT R244, R0.reuse, 0x2c, RZ, 0xfc, !PT ;  /* 0x0000002c00f47812 */ /* 0x040fe200078efcff */
[----:B------:R-:W-:Y:S01]  /*0950*/  USGXT.U32 UR28, UR28, 0xe ;  /* 0x0000000e1c1c789a */ /* 0x000fe20008000000 */
[C---:B------:R-:W-:Y:S01]  /*0960*/  LOP3.LUT R247, R0.reuse, 0x26, RZ, 0xfc, !PT ;  /* 0x0000002600f77812 */ /* 0x040fe200078efcff */
[----:B------:R-:W-:Y:S01]  /*0970*/  ULDC UR19, c[0x0][0x23c] ;  /* 0x00008f0000137ab9 */ /* 0x000fe20000000800 */
[----:B------:R-:W-:Y:S01]  /*0980*/  LOP3.LUT R250, R0, 0x20, RZ, 0xfc, !PT ;  /* 0x0000002000fa7812 */ /* 0x000fe200078efcff */
[----:B------:R-:W-:Y:S01]  /*0990*/  UIADD3 UR18, UP1, UR30, 0x2, URZ ;  /* 0x000000021e127890 */ /* 0x000fe2000ff3e03f */
[----:B--2---:R-:W-:Y:S01]  /*09a0*/  VIADD R4, R2, 0xffffffe ;  /* 0x0ffffffe02047836 */ /* 0x004fe20000000000 */
[----:B------:R-:W-:Y:S01]  /*09b0*/  IABS R2, R16 ;  /* 0x0000001000027213 */ /* 0x000fe20000000000 */
[----:B------:R-:W-:Y:S01]  /*09c0*/  ULEA.HI UR61, UR61, UR4, URZ, 0x7 ;  /* 0x000000043d3d7291 */ /* 0x000fe2000f8f383f */
[C---:B------:R-:W-:Y:S01]  /*09d0*/  LOP3.LUT R128, R0.reuse, 0x18, RZ, 0xfc, !PT ;  /* 0x0000001800807812 */ /* 0x040fe200078efcff */
[----:B------:R2:W5:Y:S01]  /*09e0*/  F2I.FTZ.U32.TRUNC.NTZ R5, R4 ;  /* 0x0000000400057305 */ /* 0x000562000021f000 */
[C---:B------:R-:W-:Y:S01]  /*09f0*/  LOP3.LUT R126, R0.reuse, 0x14, RZ, 0xfc, !PT ;  /* 0x00000014007e7812 */ /* 0x040fe200078efcff */
[----:B------:R-:W-:Y:S01]  /*0a00*/  USHF.L.U32 UR4, UR19, 0x7, URZ ;  /* 0x0000000713047899 */ /* 0x000fe2000800063f */
[----:B------:R-:W-:Y:S01]  /*0a10*/  LOP3.LUT R124, R0, 0x10, RZ, 0xfc, !PT ;  /* 0x00000010007c7812 */ /* 0x000fe200078efcff */
[----:B---3--:R-:W-:Y:S01]  /*0a20*/  VIADD R6, R8, 0xffffffe ;  /* 0x0ffffffe08067836 */ /* 0x008fe20000000000 */
[C---:B------:R-:W-:Y:S01]  /*0a30*/  LOP3.LUT R122, R0.reuse, 0xa, RZ, 0xfc, !PT ;  /* 0x0000000a007a7812 */ /* 0x040fe200078efcff */
[----:B------:R-:W-:Y:S01]  /*0a40*/  ULDC UR20, c[0x0][0x238] ;  /* 0x00008e0000147ab9 */ /* 0x000fe20000000800 */
[C---:B------:R-:W-:Y:S01]  /*0a50*/  LEA.HI R130, R133.reuse, 0x1e, RZ, 0x1a ;  /* 0x0000001e85827811 */ /* 0x040fe200078fd0ff */
[----:B------:R3:W0:Y:S01]  /*0a60*/  F2I.FTZ.U32.TRUNC.NTZ R7, R6 ;  /* 0x0000000600077305 */ /* 0x000622000021f000 */
[----:B--2---:R-:W-:Y:S01]  /*0a70*/  IMAD.MOV.U32 R4, RZ, RZ, RZ ;  /* 0x000000ffff047224 */ /* 0x004fe200078e00ff */
[----:B------:R-:W-:Y:S01]  /*0a80*/  LOP3.LUT R208, R0, 0x7c, RZ, 0xfc, !PT ;  /* 0x0000007c00d07812 */ /* 0x000fe200078efcff */
[----:B------:R-:W-:Y:S01]  /*0a90*/  USHF.R.S32.HI UR61, URZ, 0x7, UR61 ;  /* 0x000000073f3d7899 */ /* 0x000fe2000801143d */
[----:B------:R-:W-:-:S02]  /*0aa0*/  LEA.HI R132, R133, 0x3e, RZ, 0x1a ;  /* 0x0000003e85847811 */ /* 0x000fc400078fd0ff */
[C---:B------:R-:W-:Y:S01]  /*0ab0*/  LOP3.LUT R211, R0.reuse, 0x76, RZ, 0xfc, !PT ;  /* 0x0000007600d37812 */ /* 0x040fe200078efcff */
[--C-:B-----5:R-:W-:Y:S01]  /*0ac0*/  IMAD.MOV R10, RZ, RZ, -R5.reuse ;  /* 0x000000ffff0a7224 */ /* 0x120fe200078e0a05 */
[----:B------:R-:W-:Y:S01]  /*0ad0*/  LEA.HI R129, R133, 0xe, RZ, 0x1a ;  /* 0x0000000e85817811 */ /* 0x000fe200078fd0ff */
[----:B---3--:R-:W-:Y:S01]  /*0ae0*/  IMAD.MOV.U32 R6, RZ, RZ, RZ ;  /* 0x000000ffff067224 */ /* 0x008fe200078e00ff */
[----:B------:R-:W-:Y:S01]  /*0af0*/  LOP3.LUT R214, R0, 0x70, RZ, 0xfc, !PT ;  /* 0x0000007000d67812 */ /* 0x000fe200078efcff */
[----:B------:R-:W-:Y:S01]  /*0b00*/  IMAD R11, R10, R9, RZ ;  /* 0x000000090a0b7224 */ /* 0x000fe200078e02ff */
[C---:B------:R-:W-:Y:S02]  /*0b10*/  LOP3.LUT R217, R0.reuse, 0x68, RZ, 0xfc, !PT ;  /* 0x0000006800d97812 */ /* 0x040fe400078efcff */
[----:B------:R-:W-:Y:S01]  /*0b20*/  LOP3.LUT R209, R0, 0x7a, RZ, 0xfc, !PT ;  /* 0x0000007a00d17812 */ /* 0x000fe200078efcff */
[----:B------:R-:W-:Y:S01]  /*0b30*/  IMAD.HI.U32 R5, R5, R11, R4 ;  /* 0x0000000b05057227 */ /* 0x000fe200078e0004 */
[----:B------:R-:W-:Y:S01]  /*0b40*/  LOP3.LUT R4, R12, UR5, RZ, 0xfc, !PT ;  /* 0x000000050c047c12 */ /* 0x000fe2000f8efcff */
[----:B------:R-:W-:Y:S01]  /*0b50*/  ULDC UR5, c[0x0][0x240] ;  /* 0x0000900000057ab9 */ /* 0x000fe20000000800 */
[----:B------:R-:W-:Y:S01]  /*0b60*/  LOP3.LUT R220, R0, 0x62, RZ, 0xfc, !PT ;  /* 0x0000006200dc7812 */ /* 0x000fe200078efcff */
[----:B0-----:R-:W-:Y:S01]  /*0b70*/  IMAD.MOV R8, RZ, RZ, -R7 ;  /* 0x000000ffff087224 */ /* 0x001fe200078e0a07 */
[C---:B------:R-:W-:Y:S01]  /*0b80*/  LOP3.LUT R13, R4.reuse, 0x3f, RZ, 0xfc, !PT ;  /* 0x0000003f040d7812 */ /* 0x040fe200078efcff */
[----:B------:R-:W-:Y:S01]  /*0b90*/  IMAD.HI.U32 R5, R5, R2, RZ ;  /* 0x0000000205057227 */ /* 0x000fe200078e00ff */
[----:B------:R-:W-:-:S02]  /*0ba0*/  LOP3.LUT R14, R4, 0x3e, RZ, 0xfc, !PT ;  /* 0x0000003e040e7812 */ /* 0x000fc400078efcff */
[----:B------:R-:W-:Y:S01]  /*0bb0*/  LOP3.LUT R15, R4, 0x3c, RZ, 0xfc, !PT ;  /* 0x0000003c040f7812 */ /* 0x000fe200078efcff */
[----:B------:R-:W-:Y:S01]  /*0bc0*/  IMAD.MOV R5, RZ, RZ, -R5 ;  /* 0x000000ffff057224 */ /* 0x000fe200078e0a05 */
[----:B------:R-:W-:Y:S01]  /*0bd0*/  IABS R10, R14 ;  /* 0x0000000e000a7213 */ /* 0x000fe20000000000 */
[----:B------:R-:W-:Y:S01]  /*0be0*/  IMAD R11, R8, R3, RZ ;  /* 0x00000003080b7224 */ /* 0x000fe200078e02ff */
[----:B------:R-:W-:Y:S01]  /*0bf0*/  IABS R8, R13 ;  /* 0x0000000d00087213 */ /* 0x000fe20000000000 */
[----:B------:R-:W-:Y:S01]  /*0c00*/  IMAD R2, R9, R5, R2 ;  /* 0x0000000509027224 */ /* 0x000fe200078e0202 */
[----:B------:R-:W-:Y:S01]  /*0c10*/  ISETP.GE.AND P4, PT, R13, RZ, PT ;  /* 0x000000ff0d00720c */ /* 0x000fe20003f86270 */
[----:B------:R-:W-:Y:S01]  /*0c20*/  IMAD.HI.U32 R5, R7, R11, R6 ;  /* 0x0000000b07057227 */ /* 0x000fe200078e0006 */
[----:B------:R-:W-:Y:S02]  /*0c30*/  LOP3.LUT R11, R4, 0x3d, RZ, 0xfc, !PT ;  /* 0x0000003d040b7812 */ /* 0x000fe400078efcff */
[----:B------:R-:W-:-:S02]  /*0c40*/  ISETP.GT.U32.AND P0, PT, R9, R2, PT ;  /* 0x000000020900720c */ /* 0x000fc40003f04070 */
[----:B------:R-:W-:Y:S01]  /*0c50*/  IABS R12, R11 ;  /* 0x0000000b000c7213 */ /* 0x000fe20000000000 */
[C---:B------:R-:W-:Y:S01]  /*0c60*/  IMAD.HI.U32 R6, R5.reuse, R8, RZ ;  /* 0x0000000805067227 */ /* 0x040fe200078e00ff */
[C---:B------:R-:W-:Y:S02]  /*0c70*/  LOP3.LUT R13, R4.reuse, 0x3b, RZ, 0xfc, !PT ;  /* 0x0000003b040d7812 */ /* 0x040fe400078efcff */
[C---:B------:R-:W-:Y:S01]  /*0c80*/  LOP3.LUT R21, R4.reuse, 0x37, RZ, 0xfc, !PT ;  /* 0x0000003704157812 */ /* 0x040fe200078efcff */
[----:B------:R-:W-:Y:S01]  /*0c90*/  IMAD.MOV R6, RZ, RZ, -R6 ;  /* 0x000000ffff067224 */ /* 0x000fe200078e0a06 */
[C---:B------:R-:W-:Y:S01]  /*0ca0*/  LOP3.LUT R17, R4.reuse, 0x39, RZ, 0xfc, !PT ;  /* 0x0000003904117812 */ /* 0x040fe200078efcff */
[----:B------:R-:W-:Y:S01]  /*0cb0*/  IMAD.HI.U32 R7, R5, R10, RZ ;  /* 0x0000000a05077227 */ /* 0x000fe200078e00ff */
[----:B------:R-:W-:Y:S02]  /*0cc0*/  IABS R20, R21 ;  /* 0x0000001500147213 */ /* 0x000fe40000000000 */
[C---:B------:R-:W-:Y:S01]  /*0cd0*/  LOP3.LUT R19, R4.reuse, 0x38, RZ, 0xfc, !PT ;  /* 0x0000003804137812 */ /* 0x040fe200078efcff */
[C---:B------:R-:W-:Y:S01]  /*0ce0*/  IMAD R6, R3.reuse, R6, R8 ;  /* 0x0000000603067224 */ /* 0x040fe200078e0208 */
[----:B------:R-:W-:Y:S01]  /*0cf0*/  LOP3.LUT R22, R4, 0x36, RZ, 0xfc, !PT ;  /* 0x0000003604167812 */ /* 0x000fe200078efcff */
[----:B------:R-:W-:Y:S01]  /*0d00*/  @!P0 IMAD.IADD R2, R2, 0x1, -R9 ;  /* 0x0000000102028824 */ /* 0x000fe200078e0a09 */
[----:B------:R-:W-:Y:S01]  /*0d10*/  ISETP.GE.AND P0, PT, R16, RZ, PT ;  /* 0x000000ff1000720c */ /* 0x000fe20003f06270 */
[----:B------:R-:W-:Y:S01]  /*0d20*/  IMAD.MOV R7, RZ, RZ, -R7 ;  /* 0x000000ffff077224 */ /* 0x000fe200078e0a07 */
[----:B------:R-:W-:Y:S01]  /*0d30*/  ISETP.GT.U32.AND P2, PT, R3, R6, PT ;  /* 0x000000060300720c */ /* 0x000fe20003f44070 */
[----:B------:R-:W-:Y:S01]  /*0d40*/  IMAD.HI.U32 R8, R5, R12, RZ ;  /* 0x0000000c05087227 */ /* 0x000fe200078e00ff */
[----:B------:R-:W-:-:S02]  /*0d50*/  ISETP.GT.U32.AND P1, PT, R9, R2, PT ;  /* 0x000000020900720c */ /* 0x000fc40003f24070 */
[----:B------:R-:W-:Y:S01]  /*0d60*/  IABS R16, R17 ;  /* 0x0000001100107213 */ /* 0x000fe20000000000 */
[C---:B------:R-:W-:Y:S01]  /*0d70*/  IMAD R7, R3.reuse, R7, R10 ;  /* 0x0000000703077224 */ /* 0x040fe200078e020a */
[----:B------:R-:W-:Y:S01]  /*0d80*/  IABS R10, R15 ;  /* 0x0000000f000a7213 */ /* 0x000fe20000000000 */
[----:B------:R-:W-:Y:S01]  /*0d90*/  IMAD.MOV R8, RZ, RZ, -R8 ;  /* 0x000000ffff087224 */ /* 0x000fe200078e0a08 */
[----:B------:R-:W-:Y:S02]  /*0da0*/  IABS R18, R19 ;  /* 0x0000001300127213 */ /* 0x000fe40000000000 */
[C---:B------:R-:W-:Y:S01]  /*0db0*/  ISETP.GT.U32.AND P5, PT, R3.reuse, R7, PT ;  /* 0x000000070300720c */ /* 0x040fe20003fa4070 */
[----:B------:R-:W-:Y:S01]  /*0dc0*/  IMAD R8, R3, R8, R12 ;  /* 0x0000000803087224 */ /* 0x000fe200078e020c */
[----:B------:R-:W-:Y:S01]  /*0dd0*/  IABS R12, R13 ;  /* 0x0000000d000c7213 */ /* 0x000fe20000000000 */
[----:B------:R-:W-:Y:S01]  /*0de0*/  @!P2 IMAD.IADD R6, R6, 0x1, -R3 ;  /* 0x000000010606a824 */ /* 0x000fe200078e0a03 */
[----:B------:R-:W-:Y:S01]  /*0df0*/  ISETP.GE.AND P2, PT, R11, RZ, PT ;  /* 0x000000ff0b00720c */ /* 0x000fe20003f46270 */
[----:B------:R-:W-:Y:S01]  /*0e00*/  @!P1 IMAD.IADD R2, R2, 0x1, -R9 ;  /* 0x0000000102029824 */ /* 0x000fe200078e0a09 */
[----:B------:R-:W-:Y:S01]  /*0e10*/  ISETP.GT.U32.AND P1, PT, R3, R8, PT ;  /* 0x000000080300720c */ /* 0x000fe20003f24070 */
[----:B------:R-:W-:Y:S01]  /*0e20*/  IMAD.HI.U32 R9, R5, R10, RZ ;  /* 0x0000000a05097227 */ /* 0x000fe200078e00ff */
[----:B------:R-:W-:-:S02]  /*0e30*/  ISETP.GT.U32.AND P6, PT, R3, R6, PT ;  /* 0x000000060300720c */ /* 0x000fc40003fc4070 */
[C---:B------:R-:W-:Y:S01]  /*0e40*/  LOP3.LUT R23, R4.reuse, 0x35, RZ, 0xfc, !PT ;  /* 0x0000003504177812 */ /* 0x040fe200078efcff */
[----:B------:R-:W-:Y:S01]  /*0e50*/  IMAD.MOV R9, RZ, RZ, -R9 ;  /* 0x000000ffff097224 */ /* 0x000fe200078e0a09 */
[C---:B------:R-:W-:Y:S01]  /*0e60*/  LOP3.LUT R25, R4.reuse, 0x31, RZ, 0xfc, !PT ;  /* 0x0000003104197812 */ /* 0x040fe200078efcff */
[----:B------:R-:W-:Y:S01]  /*0e70*/  @!P0 IMAD.MOV R2, RZ, RZ, -R2 ;  /* 0x000000ffff028224 */ /* 0x000fe200078e0a02 */
[----:B------:R-:W-:Y:S01]  /*0e80*/  @!P3 LOP3.LUT R2, RZ, R40, RZ, 0x33, !PT ;  /* 0x00000028ff02b212 */ /* 0x000fe200078e33ff */
[----:B------:R-:W-:Y:S01]  /*0e90*/  IMAD R9, R3, R9, R10 ;  /* 0x0000000903097224 */ /* 0x000fe200078e020a */
[----:B------:R-:W-:Y:S01]  /*0ea0*/  ISETP.GE.AND P3, PT, R15, RZ, PT ;  /* 0x000000ff0f00720c */ /* 0x000fe20003f66270 */
[----:B------:R-:W-:Y:S01]  /*0eb0*/  IMAD.HI.U32 R10, R5, R12, RZ ;  /* 0x0000000c050a7227 */ /* 0x000fe200078e00ff */
[----:B------:R-:W-:Y:S02]  /*0ec0*/  LOP3.LUT R15, R4, 0x3a, RZ, 0xfc, !PT ;  /* 0x0000003a040f7812 */ /* 0x000fe400078efcff */
[----:B------:R-:W-:Y:S01]  /*0ed0*/  ISETP.GE.AND P0, PT, R14, RZ, PT ;  /* 0x000000ff0e00720c */ /* 0x000fe20003f06270 */
[--C-:B------:R-:W-:Y:S01]  /*0ee0*/  @!P6 IMAD.IADD R6, R6, 0x1, -R3.reuse ;  /* 0x000000010606e824 */ /* 0x100fe200078e0a03 */
[----:B------:R-:W-:Y:S01]  /*0ef0*/  ISETP.GT.U32.AND P6, PT, R3, R9, PT ;  /* 0x000000090300720c */ /* 0x000fe20003fc4070 */
[--C-:B------:R-:W-:Y:S01]  /*0f00*/  @!P1 IMAD.IADD R8, R8, 0x1, -R3.reuse ;  /* 0x0000000108089824 */ /* 0x100fe200078e0a03 */
[----:B------:R-:W-:Y:S01]  /*0f10*/  IABS R11, R15 ;  /* 0x0000000f000b7213 */ /* 0x000fe20000000000 */
[----:B------:R-:W-:Y:S01]  /*0f20*/  IMAD.MOV R10, RZ, RZ, -R10 ;  /* 0x000000ffff0a7224 */ /* 0x000fe200078e0a0a */
[----:B------:R-:W-:Y:S01]  /*0f30*/  IABS R26, R25 ;  /* 0x00000019001a7213 */ /* 0x000fe20000000000 */
[----:B------:R-:W-:Y:S01]  /*0f40*/  @!P5 IMAD.IADD R7, R7, 0x1, -R3 ;  /* 0x000000010707d824 */ /* 0x000fe200078e0a03 */
[C---:B------:R-:W-:Y:S01]  /*0f50*/  ISETP.GT.U32.AND P1, PT, R3.reuse, R8, PT ;  /* 0x000000080300720c */ /* 0x040fe20003f24070 */
[C---:B------:R-:W-:Y:S01]  /*0f60*/  IMAD R10, R3.reuse, R10, R12 ;  /* 0x0000000a030a7224 */ /* 0x040fe200078e020c */
[----:B------:R-:W-:Y:S01]  /*0f70*/  LOP3.LUT R29, R4, 0x2d, RZ, 0xfc, !PT ;  /* 0x0000002d041d7812 */ /* 0x000fe200078efcff */
[----:B------:R-:W-:Y:S01]  /*0f80*/  IMAD.MOV.U32 R12, RZ, RZ, R11 ;  /* 0x000000ffff0c7224 */ /* 0x000fe200078e000b */
[----:B------:R-:W-:Y:S01]  /*0f90*/  ISETP.GT.U32.AND P5, PT, R3, R7, PT ;  /* 0x000000070300720c */ /* 0x000fe20003fa4070 */
[----:B------:R-:W-:Y:S01]  /*0fa0*/  IMAD.HI.U32 R14, R5, R20, RZ ;  /* 0x00000014050e7227 */ /* 0x000fe200078e00ff */
[----:B------:R-:W-:-:S02]  /*0fb0*/  IABS R30, R29 ;  /* 0x0000001d001e7213 */ /* 0x000fc40000000000 */
[C---:B------:R-:W-:Y:S01]  /*0fc0*/  LOP3.LUT R27, R4.reuse, 0x2e, RZ, 0xfc, !PT ;  /* 0x0000002e041b7812 */ /* 0x040fe200078efcff */
[----:B------:R-:W-:Y:S01]  /*0fd0*/  @!P6 IMAD.IADD R9, R9, 0x1, -R3 ;  /* 0x000000010909e824 */ /* 0x000fe200078e0a03 */
[C---:B------:R-:W-:Y:S01]  /*0fe0*/  LOP3.LUT R31, R4.reuse, 0x2c, RZ, 0xfc, !PT ;  /* 0x0000002c041f7812 */ /* 0x040fe200078efcff */
[----:B------:R-:W-:Y:S01]  /*0ff0*/  IMAD.HI.U32 R11, R5, R12, RZ ;  /* 0x0000000c050b7227 */ /* 0x000fe200078e00ff */
[----:B------:R-:W-:Y:S02]  /*1000*/  IABS R28, R27 ;  /* 0x0000001b001c7213 */ /* 0x000fe40000000000 */
[C---:B------:R-:W-:Y:S01]  /*1010*/  ISETP.GT.U32.AND P6, PT, R3.reuse, R9, PT ;  /* 0x000000090300720c */ /* 0x040fe20003fc4070 */
[----:B------:R-:W-:Y:S01]  /*1020*/  IMAD.MOV R11, RZ, RZ, -R11 ;  /* 0x000000ffff0b7224 */ /* 0x000fe200078e0a0b */
[----:B------:R-:W-:Y:S01]  /*1030*/  LOP3.LUT R33, R4, 0x2a, RZ, 0xfc, !PT ;  /* 0x0000002a04217812 */ /* 0x000fe200078efcff */
[----:B------:R-:W-:Y:S01]  /*1040*/  @!P1 IMAD.IADD R8, R8, 0x1, -R3 ;  /* 0x0000000108089824 */ /* 0x000fe200078e0a03 */
[C---:B------:R-:W-:Y:S01]  /*1050*/  ISETP.GT.U32.AND P1, PT, R3.reuse, R10, PT ;  /* 0x0000000a0300720c */ /* 0x040fe20003f24070 */
[----:B------:R-:W-:Y:S01]  /*1060*/  IMAD R11, R3, R11, R12 ;  /* 0x0000000b030b7224 */ /* 0x000fe200078e020c */
[C---:B------:R-:W-:Y:S01]  /*1070*/  LOP3.LUT R35, R4.reuse, 0x25, RZ, 0xfc, !PT ;  /* 0x0000002504237812 */ /* 0x040fe200078efcff */
[----:B------:R-:W-:Y:S01]  /*1080*/  IMAD.MOV R14, RZ, RZ, -R14 ;  /* 0x000000ffff0e7224 */ /* 0x000fe200078e0a0e */
[C---:B------:R-:W-:Y:S01]  /*1090*/  LOP3.LUT R37, R4.reuse, 0x24, RZ, 0xfc, !PT ;  /* 0x0000002404257812 */ /* 0x040fe200078efcff */
[----:B------:R-:W-:Y:S01]  /*10a0*/  IMAD.HI.U32 R12, R5, R16, RZ ;  /* 0x00000010050c7227 */ /* 0x000fe200078e00ff */
[----:B------:R-:W-:-:S02]  /*10b0*/  LOP3.LUT R39, R4, 0x23, RZ, 0xfc, !PT ;  /* 0x0000002304277812 */ /* 0x000fc400078efcff */
[----:B------:R-:W-:Y:S01]  /*10c0*/  LOP3.LUT R43, R4, 0x1f, RZ, 0xfc, !PT ;  /* 0x0000001f042b7812 */ /* 0x000fe200078efcff */
[--C-:B------:R-:W-:Y:S01]  /*10d0*/  @!P6 IMAD.IADD R9, R9, 0x1, -R3.reuse ;  /* 0x000000010909e824 */ /* 0x100fe200078e0a03 */
[C---:B------:R-:W-:Y:S01]  /*10e0*/  ISETP.GT.U32.AND P6, PT, R3.reuse, R11, PT ;  /* 0x0000000b0300720c */ /* 0x040fe20003fc4070 */
[----:B------:R-:W-:Y:S01]  /*10f0*/  IMAD R14, R3, R14, R20 ;  /* 0x0000000e030e7224 */ /* 0x000fe200078e0214 */
[----:B------:R-:W-:Y:S01]  /*1100*/  IABS R38, R39 ;  /* 0x0000002700267213 */ /* 0x000fe20000000000 */
[--C-:B------:R-:W-:Y:S01]  /*1110*/  @!P1 IMAD.IADD R10, R10, 0x1, -R3.reuse ;  /* 0x000000010a0a9824 */ /* 0x100fe200078e0a03 */
[----:B------:R-:W-:Y:S01]  /*1120*/  ISETP.GE.AND P1, PT, R15, RZ, PT ;  /* 0x000000ff0f00720c */ /* 0x000fe20003f26270 */
[----:B------:R-:W-:Y:S01]  /*1130*/  @!P5 IMAD.IADD R7, R7, 0x1, -R3 ;  /* 0x000000010707d824 */ /* 0x000fe200078e0a03 */
[----:B------:R-:W-:Y:S01]  /*1140*/  ISETP.GE.AND P5, PT, R13, RZ, PT ;  /* 0x000000ff0d00720c */ /* 0x000fe20003fa6270 */
[----:B------:R-:W-:Y:S01]  /*1150*/  IMAD.MOV R12, RZ, RZ, -R12 ;  /* 0x000000ffff0c7224 */ /* 0x000fe200078e0a0c */
[----:B------:R-:W-:Y:S01]  /*1160*/  IABS R44, R43 ;  /* 0x0000002b002c7213 */ /* 0x000fe20000000000 */
[----:B------:R-:W-:Y:S01]  /*1170*/  IMAD.HI.U32 R13, R5, R18, RZ ;  /* 0x00000012050d7227 */ /* 0x000fe200078e00ff */
[----:B------:R-:W-:-:S02]  /*1180*/  LOP3.LUT R45, R4, 0x1d, RZ, 0xfc, !PT ;  /* 0x0000001d042d7812 */ /* 0x000fc400078efcff */
[C---:B------:R-:W-:Y:S01]  /*1190*/  LOP3.LUT R49, R4.reuse, 0x1b, RZ, 0xfc, !PT ;  /* 0x0000001b04317812 */ /* 0x040fe200078efcff */
[----:B------:R-:W-:Y:S01]  /*11a0*/  @!P6 IMAD.IADD R11, R11, 0x1, -R3 ;  /* 0x000000010b0be824 */ /* 0x000fe200078e0a03 */
[C---:B------:R-:W-:Y:S01]  /*11b0*/  ISETP.GT.U32.AND P6, PT, R3.reuse, R10, PT ;  /* 0x0000000a0300720c */ /* 0x040fe20003fc4070 */
[C---:B------:R-:W-:Y:S01]  /*11c0*/  IMAD R12, R3.reuse, R12, R16 ;  /* 0x0000000c030c7224 */ /* 0x040fe200078e0210 */
[----:B------:R-:W-:Y:S01]  /*11d0*/  IABS R16, R22 ;  /* 0x0000001600107213 */ /* 0x000fe20000000000 */
[----:B------:R-:W-:Y:S01]  /*11e0*/  IMAD.MOV R13, RZ, RZ, -R13 ;  /* 0x000000ffff0d7224 */ /* 0x000fe200078e0a0d */
[----:B------:R-:W-:Y:S01]  /*11f0*/  IABS R46, R45 ;  /* 0x0000002d002e7213 */ /* 0x000fe20000000000 */
[----:B------:R-:W-:Y:S01]  /*1200*/  @!P0 IMAD.MOV R7, RZ, RZ, -R7 ;  /* 0x000000ffff078224 */ /* 0x000fe200078e0a07 */
[C---:B------:R-:W-:Y:S01]  /*1210*/  ISETP.GT.U32.AND P0, PT, R3.reuse, R11, PT ;  /* 0x0000000b0300720c */ /* 0x040fe20003f04070 */
[C---:B------:R-:W-:Y:S01]  /*1220*/  IMAD R13, R3.reuse, R13, R18 ;  /* 0x0000000d030d7224 */ /* 0x040fe200078e0212 */
[----:B------:R-:W-:Y:S01]  /*1230*/  IABS R18, R23 ;  /* 0x0000001700127213 */ /* 0x000fe20000000000 */
[----:B------:R-:W-:Y:S01]  /*1240*/  @!P4 IMAD.MOV R6, RZ, RZ, -R6 ;  /* 0x000000ffff06c224 */ /* 0x000fe200078e0a06 */
[----:B------:R-:W-:Y:S01]  /*1250*/  ISETP.GT.U32.AND P4, PT, R3, R12, PT ;  /* 0x0000000c0300720c */ /* 0x000fe20003f84070 */
[----:B------:R-:W-:Y:S01]  /*1260*/  IMAD.HI.U32 R15, R5, R16, RZ ;  /* 0x00000010050f7227 */ /* 0x000fe200078e00ff */
[----:B------:R-:W-:-:S02]  /*1270*/  LOP3.LUT R47, R4, 0x1c, RZ, 0xfc, !PT ;  /* 0x0000001c042f7812 */ /* 0x000fc400078efcff */
[----:B------:R-:W-:Y:S01]  /*1280*/  IABS R50, R49 ;  /* 0x0000003100327213 */ /* 0x000fe20000000000 */
[----:B------:R-:W-:Y:S01]  /*1290*/  @!P6 IMAD.IADD R10, R10, 0x1, -R3 ;  /* 0x000000010a0ae824 */ /* 0x000fe200078e0a03 */
[C---:B------:R-:W-:Y:S01]  /*12a0*/  ISETP.GT.U32.AND P6, PT, R3.reuse, R14, PT ;  /* 0x0000000e0300720c */ /* 0x040fe20003fc4070 */
[----:B------:R-:W-:Y:S01]  /*12b0*/  @!P2 IMAD.MOV R8, RZ, RZ, -R8 ;  /* 0x000000ffff08a224 */ /* 0x000fe200078e0a08 */
[----:B------:R-:W-:Y:S01]  /*12c0*/  ISETP.GT.U32.AND P2, PT, R3, R13, PT ;  /* 0x0000000d0300720c */ /* 0x000fe20003f44070 */
[----:B------:R-:W-:Y:S01]  /*12d0*/  IMAD.MOV R15, RZ, RZ, -R15 ;  /* 0x000000ffff0f7224 */ /* 0x000fe200078e0a0f */
[----:B------:R-:W-:Y:S01]  /*12e0*/  IABS R48, R47 ;  /* 0x0000002f00307213 */ /* 0x000fe20000000000 */
[----:B------:R-:W-:Y:S01]  /*12f0*/  @!P0 IMAD.IADD R11, R11, 0x1, -R3 ;  /* 0x000000010b0b8824 */ /* 0x000fe200078e0a03 */
[----:B------:R-:W-:Y:S01]  /*1300*/  ISETP.GE.AND P0, PT, R19, RZ, PT ;  /* 0x000000ff1300720c */ /* 0x000fe20003f06270 */
[----:B------:R-:W-:Y:S01]  /*1310*/  IMAD R15, R3, R15, R16 ;  /* 0x0000000f030f7224 */ /* 0x000fe200078e0210 */
[C---:B------:R-:W-:Y:S01]  /*1320*/  LOP3.LUT R19, R4.reuse, 0x34, RZ, 0xfc, !PT ;  /* 0x0000003404137812 */ /* 0x040fe200078efcff */
[----:B------:R-:W-:Y:S01]  /*1330*/  IMAD.HI.U32 R16, R5, R18, RZ ;  /* 0x0000001205107227 */ /* 0x000fe200078e00ff */
[----:B------:R-:W-:-:S02]  /*1340*/  LOP3.LUT R51, R4, 0x1a, RZ, 0xfc, !PT ;  /* 0x0000001a04337812 */ /* 0x000fc400078efcff */
[----:B------:R-:W-:Y:S01]  /*1350*/  IABS R20, R19 ;  /* 0x0000001300147213 */ /* 0x000fe20000000000 */
[--C-:B------:R-:W-:Y:S01]  /*1360*/  @!P6 IMAD.IADD R14, R14, 0x1, -R3.reuse ;  /* 0x000000010e0ee824 */ /* 0x100fe200078e0a03 */
[----:B------:R-:W-:Y:S01]  /*1370*/  LOP3.LUT R53, R4, 0x19, RZ, 0xfc, !PT ;  /* 0x0000001904357812 */ /* 0x000fe200078efcff */
[--C-:B------:R-:W-:Y:S01]  /*1380*/  @!P4 IMAD.IADD R12, R12, 0x1, -R3.reuse ;  /* 0x000000010c0cc824 */ /* 0x100fe200078e0a03 */
[----:B------:R-:W-:Y:S01]  /*1390*/  ISETP.GE.AND P4, PT, R21, RZ, PT ;  /* 0x000000ff1500720c */ /* 0x000fe20003f86270 */
[----:B------:R-:W-:Y:S01]  /*13a0*/  IMAD.MOV R16, RZ, RZ, -R16 ;  /* 0x000000ffff107224 */ /* 0x000fe200078e0a10 */
[----:B------:R-:W-:Y:S01]  /*13b0*/  ISETP.GT.U32.AND P6, PT, R3, R14, PT ;  /* 0x0000000e0300720c */ /* 0x000fe20003fc4070 */
[----:B------:R-:W-:Y:S01]  /*13c0*/  @!P2 IMAD.IADD R13, R13, 0x1, -R3 ;  /* 0x000000010d0da824 */ /* 0x000fe200078e0a03 */
[C---:B------:R-:W-:Y:S01]  /*13d0*/  ISETP.GT.U32.AND P2, PT, R3.reuse, R12, PT ;  /* 0x0000000c0300720c */ /* 0x040fe20003f44070 */
[----:B------:R-:W-:Y:S01]  /*13e0*/  @!P1 IMAD.MOV R11, RZ, RZ, -R11 ;  /* 0x000000ffff0b9224 */ /* 0x000fe200078e0a0b */
[C---:B------:R-:W-:Y:S01]  /*13f0*/  ISETP.GT.U32.AND P1, PT, R3.reuse, R15, PT ;  /* 0x0000000f0300720c */ /* 0x040fe20003f24070 */
[----:B------:R-:W-:Y:S01]  /*1400*/  IMAD R16, R3, R16, R18 ;  /* 0x0000001003107224 */ /* 0x000fe200078e0212 */
[C---:B------:R-:W-:Y:S01]  /*1410*/  LOP3.LUT R21, R4.reuse, 0x33, RZ, 0xfc, !PT ;  /* 0x0000003304157812 */ /* 0x040fe200078efcff */
[----:B------:R-:W-:Y:S01]  /*1420*/  @!P3 IMAD.MOV R9, RZ, RZ, -R9 ;  /* 0x000000ffff09b224 */ /* 0x000fe200078e0a09 */
[----:B------:R-:W-:Y:S01]  /*1430*/  ISETP.GE.AND P3, PT, R17, RZ, PT ;  /* 0x000000ff1100720c */ /* 0x000fe20003f66270 */
[----:B------:R-:W-:Y:S01]  /*1440*/  IMAD.HI.U32 R17, R5, R20, RZ ;  /* 0x0000001405117227 */ /* 0x000fe200078e00ff */
[----:B------:R-:W-:-:S02]  /*1450*/  LOP3.LUT R55, R4, 0x18, RZ, 0xfc, !PT ;  /* 0x0000001804377812 */ /* 0x000fc400078efcff */
[----:B------:R-:W-:Y:S01]  /*1460*/  LOP3.LUT R57, R4, 0x17, RZ, 0xfc, !PT ;  /* 0x0000001704397812 */ /* 0x000fe200078efcff */
[----:B------:R-:W-:Y:S01]  /*1470*/  @!P6 IMAD.IADD R14, R14, 0x1, -R3 ;  /* 0x000000010e0ee824 */ /* 0x000fe200078e0a03 */
[C---:B------:R-:W-:Y:S01]  /*1480*/  ISETP.GT.U32.AND P6, PT, R3.reuse, R16, PT ;  /* 0x000000100300720c */ /* 0x040fe20003fc4070 */
[----:B------:R-:W-:Y:S01]  /*1490*/  @!P5 IMAD.MOV R10, RZ, RZ, -R10 ;  /* 0x000000ffff0ad224 */ /* 0x000fe200078e0a0a */
[----:B------:R-:W-:Y:S01]  /*14a0*/  ISETP.GT.U32.AND P5, PT, R3, R13, PT ;  /* 0x0000000d0300720c */ /* 0x000fe20003fa4070 */
[----:B------:R-:W-:Y:S01]  /*14b0*/  IMAD.MOV R17, RZ, RZ, -R17 ;  /* 0x000000ffff117224 */ /* 0x000fe200078e0a11 */
[----:B------:R-:W-:Y:S01]  /*14c0*/  IABS R52, R57 ;  /* 0x0000003900347213 */ /* 0x000fe20000000000 */
[--C-:B------:R-:W-:Y:S01]  /*14d0*/  @!P2 IMAD.IADD R12, R12, 0x1, -R3.reuse ;  /* 0x000000010c0ca824 */ /* 0x100fe200078e0a03 */
[----:B------:R-:W-:Y:S01]  /*14e0*/  ISETP.GE.AND P2, PT, R22, RZ, PT ;  /* 0x000000ff1600720c */ /* 0x000fe20003f46270 */
[--C-:B------:R-:W-:Y:S01]  /*14f0*/  @!P1 IMAD.IADD R15, R15, 0x1, -R3.reuse ;  /* 0x000000010f0f9824 */ /* 0x100fe200078e0a03 */
[----:B------:R-:W-:Y:S01]  /*1500*/  IABS R22, R21 ;  /* 0x0000001500167213 */ /* 0x000fe20000000000 */
[----:B------:R-:W-:Y:S01]  /*1510*/  IMAD R17, R3, R17, R20 ;  /* 0x0000001103117224 */ /* 0x000fe200078e0214 */
[----:B------:R-:W-:Y:S01]  /*1520*/  ISETP.GE.AND P1, PT, R19, RZ, PT ;  /* 0x000000ff1300720c */ /* 0x000fe20003f26270 */
[----:B------:R-:W-:Y:S01]  /*1530*/  @!P3 IMAD.MOV R12, RZ, RZ, -R12 ;  /* 0x000000ffff0cb224 */ /* 0x000fe200078e0a0c */
[----:B------:R-:W-:Y:S01]  /*1540*/  LOP3.LUT R61, R4, 0x8, RZ, 0xfc, !PT ;  /* 0x00000008043d7812 */ /* 0x000fe200078efcff */
[--C-:B------:R-:W-:Y:S01]  /*1550*/  @!P6 IMAD.IADD R16, R16, 0x1, -R3.reuse ;  /* 0x000000011010e824 */ /* 0x100fe200078e0a03 */
[----:B------:R-:W-:Y:S01]  /*1560*/  ISETP.GT.U32.AND P6, PT, R3, R15, PT ;  /* 0x0000000f0300720c */ /* 0x000fe20003fc4070 */
[----:B------:R-:W-:Y:S01]  /*1570*/  @!P5 IMAD.IADD R13, R13, 0x1, -R3 ;  /* 0x000000010d0dd824 */ /* 0x000fe200078e0a03 */
[----:B------:R-:W-:Y:S01]  /*1580*/  ISETP.GT.U32.AND P3, PT, R3, R17, PT ;  /* 0x000000110300720c */ /* 0x000fe20003f64070 */
[----:B------:R-:W-:Y:S01]  /*1590*/  IMAD.HI.U32 R18, R5, R22, RZ ;  /* 0x0000001605127227 */ /* 0x000fe200078e00ff */
[----:B------:R-:W-:-:S02]  /*15a0*/  ISETP.GE.AND P5, PT, R23, RZ, PT ;  /* 0x000000ff1700720c */ /* 0x000fc40003fa6270 */
[C---:B------:R-:W-:Y:S01]  /*15b0*/  LOP3.LUT R23, R4.reuse, 0x32, RZ, 0xfc, !PT ;  /* 0x0000003204177812 */ /* 0x040fe200078efcff */
[----:B------:R-:W-:Y:S01]  /*15c0*/  @!P0 IMAD.MOV R13, RZ, RZ, -R13 ;  /* 0x000000ffff0d8224 */ /* 0x000fe200078e0a0d */
[----:B------:R-:W-:Y:S01]  /*15d0*/  ISETP.GT.U32.AND P0, PT, R3, R16, PT ;  /* 0x000000100300720c */ /* 0x000fe20003f04070 */
[----:B------:R-:W-:Y:S01]  /*15e0*/  IMAD.HI.U32 R20, R5, R26, RZ ;  /* 0x0000001a05147227 */ /* 0x000fe200078e00ff */
[----:B------:R-:W-:Y:S02]  /*15f0*/  IABS R24, R23 ;  /* 0x0000001700187213 */ /* 0x000fe40000000000 */
[----:B------:R-:W-:Y:S01]  /*1600*/  IABS R84, R61 ;  /* 0x0000003d00547213 */ /* 0x000fe20000000000 */
[--C-:B------:R-:W-:Y:S01]  /*1610*/  @!P6 IMAD.IADD R15, R15, 0x1, -R3.reuse ;  /* 0x000000010f0fe824 */ /* 0x100fe200078e0a03 */
[C---:B------:R-:W-:Y:S01]  /*1620*/  LOP3.LUT R59, R4.reuse, 0x9, RZ, 0xfc, !PT ;  /* 0x00000009043b7812 */ /* 0x040fe200078efcff */
[----:B------:R-:W-:Y:S01]  /*1630*/  @!P3 IMAD.IADD R17, R17, 0x1, -R3 ;  /* 0x000000011111b824 */ /* 0x000fe200078e0a03 */
[----:B------:R-:W-:Y:S01]  /*1640*/  ISETP.GE.AND P3, PT, R25, RZ, PT ;  /* 0x000000ff1900720c */ /* 0x000fe20003f66270 */
[----:B------:R-:W-:Y:S01]  /*1650*/  @!P2 IMAD.MOV R15, RZ, RZ, -R15 ;  /* 0x000000ffff0fa224 */ /* 0x000fe200078e0a0f */
[----:B------:R-:W-:Y:S01]  /*1660*/  LOP3.LUT R25, R4, 0x2f, RZ, 0xfc, !PT ;  /* 0x0000002f04197812 */ /* 0x000fe200078efcff */
[----:B------:R-:W-:Y:S01]  /*1670*/  IMAD.HI.U32 R19, R5, R24, RZ ;  /* 0x0000001805137227 */ /* 0x000fe200078e00ff */
[----:B------:R-:W-:-:S02]  /*1680*/  ISETP.GT.U32.AND P2, PT, R3, R17, PT ;  /* 0x000000110300720c */ /* 0x000fc40003f44070 */
[----:B------:R-:W-:Y:S01]  /*1690*/  IABS R60, R59 ;  /* 0x0000003b003c7213 */ /* 0x000fe20000000000 */
[----:B------:R-:W-:Y:S01]  /*16a0*/  @!P0 IMAD.IADD R16, R16, 0x1, -R3 ;  /* 0x0000000110108824 */ /* 0x000fe200078e0a03 */
[----:B------:R-:W-:Y:S01]  /*16b0*/  ISETP.GE.AND P0, PT, R23, RZ, PT ;  /* 0x000000ff1700720c */ /* 0x000fe20003f06270 */
[----:B------:R-:W-:Y:S01]  /*16c0*/  IMAD.MOV R18, RZ, RZ, -R18 ;  /* 0x000000ffff127224 */ /* 0x000fe200078e0a12 */
[C---:B------:R-:W-:Y:S01]  /*16d0*/  LOP3.LUT R23, R4.reuse, 0x30, RZ, 0xfc, !PT ;  /* 0x0000003004177812 */ /* 0x040fe200078efcff */
[----:B------:R-:W-:Y:S01]  /*16e0*/  IMAD.MOV R19, RZ, RZ, -R19 ;  /* 0x000000ffff137224 */ /* 0x000fe200078e0a13 */
[C---:B------:R-:W-:Y:S01]  /*16f0*/  LOP3.LUT R63, R4.reuse, 0x7, RZ, 0xfc, !PT ;  /* 0x00000007043f7812 */ /* 0x040fe200078efcff */
[----:B------:R-:W-:Y:S01]  /*1700*/  IMAD.MOV R20, RZ, RZ, -R20 ;  /* 0x000000ffff147224 */ /* 0x000fe200078e0a14 */
[----:B------:R-:W-:Y:S01]  /*1710*/  LOP3.LUT R65, R4, 0x6, RZ, 0xfc, !PT ;  /* 0x0000000604417812 */ /* 0x000fe200078efcff */
[C---:B------:R-:W-:Y:S01]  /*1720*/  IMAD R18, R3.reuse, R18, R22 ;  /* 0x0000001203127224 */ /* 0x040fe200078e0216 */
[----:B------:R-:W-:Y:S01]  /*1730*/  IABS R22, R23 ;  /* 0x0000001700167213 */ /* 0x000fe20000000000 */
[C---:B------:R-:W-:Y:S01]  /*1740*/  IMAD R19, R3.reuse, R19, R24 ;  /* 0x0000001303137224 */ /* 0x040fe200078e0218 */
[----:B------:R-:W-:Y:S01]  /*1750*/  IABS R104, R63 ;  /* 0x0000003f00687213 */ /* 0x000fe20000000000 */
[C---:B------:R-:W-:Y:S01]  /*1760*/  IMAD R20, R3.reuse, R20, R26 ;  /* 0x0000001403147224 */ /* 0x040fe200078e021a */
[----:B------:R-:W-:Y:S01]  /*1770*/  ISETP.GT.U32.AND P6, PT, R3, R18, PT ;  /* 0x000000120300720c */ /* 0x000fe20003fc4070 */
[----:B------:R-:W-:Y:S01]  /*1780*/  @!P4 IMAD.MOV R14, RZ, RZ, -R14 ;  /* 0x000000ffff0ec224 */ /* 0x000fe200078e0a0e */
[----:B------:R-:W-:Y:S01]  /*1790*/  ISETP.GE.AND P4, PT, R21, RZ, PT ;  /* 0x000000ff1500720c */ /* 0x000fe20003f86270 */
[----:B------:R-:W-:Y:S01]  /*17a0*/  @!P5 IMAD.MOV R16, RZ, RZ, -R16 ;  /* 0x000000ffff10d224 */ /* 0x000fe200078e0a10 */
[----:B------:R-:W-:Y:S01]  /*17b0*/  ISETP.GT.U32.AND P5, PT, R3, R19, PT ;  /* 0x000000130300720c */ /* 0x000fe20003fa4070 */
[----:B------:R-:W-:Y:S01]  /*17c0*/  @!P2 IMAD.IADD R17, R17, 0x1, -R3 ;  /* 0x000000011111a824 */ /* 0x000fe200078e0a03 */
[----:B------:R-:W-:Y:S01]  /*17d0*/  ISETP.GT.U32.AND P2, PT, R3, R20, PT ;  /* 0x000000140300720c */ /* 0x000fe20003f44070 */
[----:B------:R-:W-:Y:S01]  /*17e0*/  IMAD.HI.U32 R21, R5, R22, RZ ;  /* 0x0000001605157227 */ /* 0x000fe200078e00ff */
[----:B------:R-:W-:-:S02]  /*17f0*/  IABS R26, R25 ;  /* 0x00000019001a7213 */ /* 0x000fc40000000000 */
[----:B------:R-:W-:Y:S01]  /*1800*/  IABS R106, R65 ;  /* 0x00000041006a7213 */ /* 0x000fe20000000000 */
[----:B------:R-:W-:Y:S01]  /*1810*/  IMAD.MOV R21, RZ, RZ, -R21 ;  /* 0x000000ffff157224 */ /* 0x000fe200078e0a15 */
[C---:B------:R-:W-:Y:S01]  /*1820*/  LOP3.LUT R67, R4.reuse, 0x5, RZ, 0xfc, !PT ;  /* 0x0000000504437812 */ /* 0x040fe200078efcff */
[----:B------:R-:W-:Y:S01]  /*1830*/  @!P1 IMAD.MOV R17, RZ, RZ, -R17 ;  /* 0x000000ffff119224 */ /* 0x000fe200078e0a11 */
[----:B------:R-:W-:Y:S01]  /*1840*/  LOP3.LUT R69, R4, 0x2, RZ, 0xfc, !PT ;  /* 0x0000000204457812 */ /* 0x000fe200078efcff */
[----:B------:R-:W-:Y:S01]  /*1850*/  IMAD R21, R3, R21, R22 ;  /* 0x0000001503157224 */ /* 0x000fe200078e0216 */
[----:B------:R-:W-:Y:S01]  /*1860*/  IABS R108, R67 ;  /* 0x00000043006c7213 */ /* 0x000fe20000000000 */
[--C-:B------:R-:W-:Y:S01]  /*1870*/  @!P5 IMAD.IADD R19, R19, 0x1, -R3.reuse ;  /* 0x000000011313d824 */ /* 0x100fe200078e0a03 */
[----:B------:R-:W-:Y:S01]  /*1880*/  IABS R114, R69 ;  /* 0x0000004500727213 */ /* 0x000fe20000000000 */
[--C-:B------:R-:W-:Y:S01]  /*1890*/  @!P2 IMAD.IADD R20, R20, 0x1, -R3.reuse ;  /* 0x000000011414a824 */ /* 0x100fe200078e0a03 */
[C---:B------:R-:W-:Y:S01]  /*18a0*/  ISETP.GT.U32.AND P5, PT, R3.reuse, R21, PT ;  /* 0x000000150300720c */ /* 0x040fe20003fa4070 */
[----:B------:R-:W-:Y:S01]  /*18b0*/  @!P6 IMAD.IADD R18, R18, 0x1, -R3 ;  /* 0x000000011212e824 */ /* 0x000fe200078e0a03 */
[----:B------:R-:W-:Y:S01]  /*18c0*/  ISETP.GT.U32.AND P2, PT, R3, R19, PT ;  /* 0x000000130300720c */ /* 0x000fe20003f44070 */
[----:B------:R-:W-:Y:S01]  /*18d0*/  IMAD.HI.U32 R24, R5, R30, RZ ;  /* 0x0000001e05187227 */ /* 0x000fe200078e00ff */
[----:B------:R-:W-:-:S02]  /*18e0*/  ISETP.GT.U32.AND P1, PT, R3, R20, PT ;  /* 0x000000140300720c */ /* 0x000fc40003f24070 */
[----:B------:R-:W-:Y:S01]  /*18f0*/  ISETP.GT.U32.AND P6, PT, R3, R18, PT ;  /* 0x000000120300720c */ /* 0x000fe20003fc4070 */
[----:B------:R-:W-:Y:S01]  /*1900*/  IMAD.MOV R24, RZ, RZ, -R24 ;  /* 0x000000ffff187224 */ /* 0x000fe200078e0a18 */
[----:B------:R-:W-:Y:S01]  /*1910*/  LOP3.LUT R71, R4, 0x1, RZ, 0xfc, !PT ;  /* 0x0000000104477812 */ /* 0x000fe200078efcff */
[----:B------:R-:W-:Y:S01]  /*1920*/  IMAD.HI.U32 R22, R5, R26, RZ ;  /* 0x0000001a05167227 */ /* 0x000fe200078e00ff */
[----:B------:R-:W-:Y:S02]  /*1930*/  IABS R96, R4 ;  /* 0x0000000400607213 */ /* 0x000fe40000000000 */
[----:B------:R-:W-:Y:S01]  /*1940*/  IABS R116, R71 ;  /* 0x0000004700747213 */ /* 0x000fe20000000000 */
[--C-:B------:R-:W-:Y:S01]  /*1950*/  @!P5 IMAD.IADD R21, R21, 0x1, -R3.reuse ;  /* 0x000000011515d824 */ /* 0x100fe200078e0a03 */
[----:B------:R-:W-:Y:S01]  /*1960*/  LOP3.LUT R212, R0, 0x74, RZ, 0xfc, !PT ;  /* 0x0000007400d47812 */ /* 0x000fe200078efcff */
[C---:B------:R-:W-:Y:S01]  /*1970*/  IMAD R24, R3.reuse, R24, R30 ;  /* 0x0000001803187224 */ /* 0x040fe200078e021e */
[----:B------:R-:W-:Y:S01]  /*1980*/  IABS R30, R33 ;  /* 0x00000021001e7213 */ /* 0x000fe20000000000 */
[--C-:B------:R-:W-:Y:S01]  /*1990*/  @!P1 IMAD.IADD R20, R20, 0x1, -R3.reuse ;  /* 0x0000000114149824 */ /* 0x100fe200078e0a03 */
[C---:B------:R-:W-:Y:S01]  /*19a0*/  ISETP.GT.U32.AND P5, PT, R3.reuse, R21, PT ;  /* 0x000000150300720c */ /* 0x040fe20003fa4070 */
[----:B------:R-:W-:Y:S01]  /*19b0*/  IMAD.MOV R22, RZ, RZ, -R22 ;  /* 0x000000ffff167224 */ /* 0x000fe200078e0a16 */
[----:B------:R-:W-:Y:S01]  /*19c0*/  LOP3.LUT R223, R0, 0x5a, RZ, 0xfc, !PT ;  /* 0x0000005a00df7812 */ /* 0x000fe200078efcff */
[----:B------:R-:W-:Y:S01]  /*19d0*/  @!P3 IMAD.MOV R20, RZ, RZ, -R20 ;  /* 0x000000ffff14b224 */ /* 0x000fe200078e0a14 */
[----:B------:R-:W-:Y:S01]  /*19e0*/  ISETP.GT.U32.AND P3, PT, R3, R24, PT ;  /* 0x000000180300720c */ /* 0x000fe20003f64070 */
[----:B------:R-:W-:Y:S01]  /*19f0*/  @!P6 IMAD.IADD R18, R18, 0x1, -R3 ;  /* 0x000000011212e824 */ /* 0x000fe200078e0a03 */
[----:B------:R-:W-:Y:S01]  /*1a00*/  ISETP.GE.AND P6, PT, R23, RZ, PT ;  /* 0x000000ff1700720c */ /* 0x000fe20003fc6270 */
[----:B------:R-:W-:Y:S01]  /*1a10*/  IMAD R22, R3, R22, R26 ;  /* 0x0000001603167224 */ /* 0x000fe200078e021a */
[----:B------:R-:W-:Y:S01]  /*1a20*/  IABS R26, R31 ;  /* 0x0000001f001a7213 */ /* 0x000fe20000000000 */
[----:B------:R-:W-:Y:S01]  /*1a30*/  IMAD.HI.U32 R23, R5, R28, RZ ;  /* 0x0000001c05177227 */ /* 0x000fe200078e00ff */
[----:B------:R-:W-:-:S02]  /*1a40*/  LOP3.LUT R215, R0, 0x6c, RZ, 0xfc, !PT ;  /* 0x0000006c00d77812 */ /* 0x000fc400078efcff */
[----:B------:R-:W-:Y:S01]  /*1a50*/  LOP3.LUT R226, R0, 0x54, RZ, 0xfc, !PT ;  /* 0x0000005400e27812 */ /* 0x000fe200078efcff */
[----:B------:R-:W-:Y:S01]  /*1a60*/  @!P4 IMAD.MOV R18, RZ, RZ, -R18 ;  /* 0x000000ffff12c224 */ /* 0x000fe200078e0a12 */
[----:B------:R-:W-:Y:S01]  /*1a70*/  ISETP.GE.AND P4, PT, R25, RZ, PT ;  /* 0x000000ff1900720c */ /* 0x000fe20003f86270 */
[--C-:B------:R-:W-:Y:S01]  /*1a80*/  @!P2 IMAD.IADD R19, R19, 0x1, -R3.reuse ;  /* 0x000000011313a824 */ /* 0x100fe200078e0a03 */
[----:B------:R-:W-:Y:S01]  /*1a90*/  ISETP.GT.U32.AND P2, PT, R3, R22, PT ;  /* 0x000000160300720c */ /* 0x000fe20003f44070 */
[----:B------:R-:W-:Y:S01]  /*1aa0*/  @!P5 IMAD.IADD R21, R21, 0x1, -R3 ;  /* 0x000000011515d824 */ /* 0x000fe200078e0a03 */
[----:B------:R-:W-:Y:S01]  /*1ab0*/  ISETP.GE.AND P5, PT, R29, RZ, PT ;  /* 0x000000ff1d00720c */ /* 0x000fe20003fa6270 */
[----:B------:R-:W-:Y:S01]  /*1ac0*/  IMAD.MOV R23, RZ, RZ, -R23 ;  /* 0x000000ffff177224 */ /* 0x000fe200078e0a17 */
[----:B------:R-:W-:Y:S01]  /*1ad0*/  LOP3.LUT R29, R4, 0x2b, RZ, 0xfc, !PT ;  /* 0x0000002b041d7812 */ /* 0x000fe200078efcff */
[----:B------:R-:W-:Y:S01]  /*1ae0*/  IMAD.HI.U32 R25, R5, R26, RZ ;  /* 0x0000001a05197227 */ /* 0x000fe200078e00ff */
[----:B------:R-:W-:-:S02]  /*1af0*/  LOP3.LUT R218, R0, 0x66, RZ, 0xfc, !PT ;  /* 0x0000006600da7812 */ /* 0x000fc400078efcff */
[----:B------:R-:W-:Y:S01]  /*1b00*/  LOP3.LUT R229, R0, 0x4c, RZ, 0xfc, !PT ;  /* 0x0000004c00e57812 */ /* 0x000fe200078efcff */
[C---:B------:R-:W-:Y:S01]  /*1b10*/  IMAD R23, R3.reuse, R23, R28 ;  /* 0x0000001703177224 */ /* 0x040fe200078e021c */
[----:B------:R-:W-:Y:S01]  /*1b20*/  IABS R28, R29 ;  /* 0x0000001d001c7213 */ /* 0x000fe20000000000 */
[----:B------:R-:W-:Y:S01]  /*1b30*/  @!P3 IMAD.IADD R24, R24, 0x1, -R3 ;  /* 0x000000011818b824 */ /* 0x000fe200078e0a03 */
[----:B------:R-:W-:Y:S01]  /*1b40*/  LOP3.LUT R221, R0, 0x60, RZ, 0xfc, !PT ;  /* 0x0000006000dd7812 */ /* 0x000fe200078efcff */
[----:B------:R-:W-:Y:S01]  /*1b50*/  IMAD.MOV R25, RZ, RZ, -R25 ;  /* 0x000000ffff197224 */ /* 0x000fe200078e0a19 */
[C---:B------:R-:W-:Y:S01]  /*1b60*/  ISETP.GT.U32.AND P1, PT, R3.reuse, R23, PT ;  /* 0x000000170300720c */ /* 0x040fe20003f24070 */
[----:B------:R-:W-:Y:S01]  /*1b70*/  @!P2 IMAD.IADD R22, R22, 0x1, -R3 ;  /* 0x000000011616a824 */ /* 0x000fe200078e0a03 */
[C---:B------:R-:W-:Y:S01]  /*1b80*/  ISETP.GT.U32.AND P3, PT, R3.reuse, R24, PT ;  /* 0x000000180300720c */ /* 0x040fe20003f64070 */
[----:B------:R-:W-:Y:S01]  /*1b90*/  IMAD R25, R3, R25, R26 ;  /* 0x0000001903197224 */ /* 0x000fe200078e021a */
[----:B------:R-:W-:Y:S01]  /*1ba0*/  LOP3.LUT R232, R0, 0x46, RZ, 0xfc, !PT ;  /* 0x0000004600e87812 */ /* 0x000fe200078efcff */
[----:B------:R-:W-:Y:S01]  /*1bb0*/  IMAD.HI.U32 R26, R5, R28, RZ ;  /* 0x0000001c051a7227 */ /* 0x000fe200078e00ff */
[----:B------:R-:W-:-:S02]  /*1bc0*/  ISETP.GT.U32.AND P2, PT, R3, R22, PT ;  /* 0x000000160300720c */ /* 0x000fc40003f44070 */
[C---:B------:R-:W-:Y:S01]  /*1bd0*/  LOP3.LUT R224, R0.reuse, 0x58, RZ, 0xfc, !PT ;  /* 0x0000005800e07812 */ /* 0x040fe200078efcff */
[----:B------:R-:W-:Y:S01]  /*1be0*/  IMAD.MOV R26, RZ, RZ, -R26 ;  /* 0x000000ffff1a7224 */ /* 0x000fe200078e0a1a */
[C---:B------:R-:W-:Y:S01]  /*1bf0*/  LOP3.LUT R236, R0.reuse, 0x40, RZ, 0xfc, !PT ;  /* 0x0000004000ec7812 */ /* 0x040fe200078efcff */
[----:B------:R-:W-:Y:S01]  /*1c00*/  @!P0 IMAD.MOV R19, RZ, RZ, -R19 ;  /* 0x000000ffff138224 */ /* 0x000fe200078e0a13 */
[----:B------:R-:W-:Y:S01]  /*1c10*/  ISETP.GE.AND P0, PT, R27, RZ, PT ;  /* 0x000000ff1b00720c */ /* 0x000fe20003f06270 */
[C---:B------:R-:W-:Y:S01]  /*1c20*/  IMAD R26, R3.reuse, R26, R28 ;  /* 0x0000001a031a7224 */ /* 0x040fe200078e021c */
[----:B------:R-:W-:Y:S01]  /*1c30*/  LOP3.LUT R227, R0, 0x52, RZ, 0xfc, !PT ;  /* 0x0000005200e37812 */ /* 0x000fe200078efcff */
[----:B------:R-:W-:Y:S01]  /*1c40*/  @!P6 IMAD.MOV R21, RZ, RZ, -R21 ;  /* 0x000000ffff15e224 */ /* 0x000fe200078e0a15 */
[C---:B------:R-:W-:Y:S01]  /*1c50*/  ISETP.GT.U32.AND P6, PT, R3.reuse, R25, PT ;  /* 0x000000190300720c */ /* 0x040fe20003fc4070 */
[----:B------:R-:W-:Y:S01]  /*1c60*/  @!P3 IMAD.IADD R24, R24, 0x1, -R3 ;  /* 0x000000011818b824 */ /* 0x000fe200078e0a03 */
[----:B------:R-:W-:Y:S01]  /*1c70*/  ISETP.GT.U32.AND P3, PT, R3, R26, PT ;  /* 0x0000001a0300720c */ /* 0x000fe20003f64070 */
[----:B------:R-:W-:Y:S01]  /*1c80*/  IMAD.HI.U32 R27, R5, R30, RZ ;  /* 0x0000001e051b7227 */ /* 0x000fe200078e00ff */
[----:B------:R-:W-:-:S02]  /*1c90*/  LOP3.LUT R239, R0, 0x38, RZ, 0xfc, !PT ;  /* 0x0000003800ef7812 */ /* 0x000fc400078efcff */
[C---:B------:R-:W-:Y:S01]  /*1ca0*/  LOP3.LUT R230, R0.reuse, 0x4a, RZ, 0xfc, !PT ;  /* 0x0000004a00e67812 */ /* 0x040fe200078efcff */
[----:B------:R-:W-:Y:S01]  /*1cb0*/  IMAD.MOV R27, RZ, RZ, -R27 ;  /* 0x000000ffff1b7224 */ /* 0x000fe200078e0a1b */
[----:B------:R-:W-:Y:S01]  /*1cc0*/  LOP3.LUT R242, R0, 0x32, RZ, 0xfc, !PT ;  /* 0x0000003200f27812 */ /* 0x000fe200078efcff */
[--C-:B------:R-:W-:Y:S01]  /*1cd0*/  @!P2 IMAD.IADD R22, R22, 0x1, -R3.reuse ;  /* 0x000000011616a824 */ /* 0x100fe200078e0a03 */
[----:B------:R-:W-:Y:S01]  /*1ce0*/  ISETP.GE.AND P2, PT, R31, RZ, PT ;  /* 0x000000ff1f00720c */ /* 0x000fe20003f46270 */
[----:B------:R-:W-:Y:S01]  /*1cf0*/  IMAD R27, R3, R27, R30 ;  /* 0x0000001b031b7224 */ /* 0x000fe200078e021e */
[C---:B------:R-:W-:Y:S01]  /*1d00*/  LOP3.LUT R31, R4.reuse, 0x29, RZ, 0xfc, !PT ;  /* 0x00000029041f7812 */ /* 0x040fe200078efcff */
[--C-:B------:R-:W-:Y:S01]  /*1d10*/  @!P6 IMAD.IADD R25, R25, 0x1, -R3.reuse ;  /* 0x000000011919e824 */ /* 0x100fe200078e0a03 */
[----:B------:R-:W-:Y:S01]  /*1d20*/  LOP3.LUT R30, R4, 0x27, RZ, 0xfc, !PT ;  /* 0x00000027041e7812 */ /* 0x000fe200078efcff */
[----:B------:R-:W-:Y:S01]  /*1d30*/  @!P5 IMAD.MOV R24, RZ, RZ, -R24 ;  /* 0x000000ffff18d224 */ /* 0x000fe200078e0a18 */
[----:B------:R-:W-:Y:S01]  /*1d40*/  IABS R32, R31 ;  /* 0x0000001f00207213 */ /* 0x000fe20000000000 */
[--C-:B------:R-:W-:Y:S01]  /*1d50*/  @!P3 IMAD.IADD R26, R26, 0x1, -R3.reuse ;  /* 0x000000011a1ab824 */ /* 0x100fe200078e0a03 */
[----:B------:R-:W-:Y:S01]  /*1d60*/  ISETP.GT.U32.AND P5, PT, R3, R27, PT ;  /* 0x0000001b0300720c */ /* 0x000fe20003fa4070 */
[----:B------:R-:W-:Y:S01]  /*1d70*/  @!P1 IMAD.IADD R23, R23, 0x1, -R3 ;  /* 0x0000000117179824 */ /* 0x000fe200078e0a03 */
[----:B------:R-:W-:Y:S01]  /*1d80*/  IABS R34, R30 ;  /* 0x0000001e00227213 */ /* 0x000fe20000000000 */
[----:B------:R-:W-:Y:S01]  /*1d90*/  @!P4 IMAD.MOV R22, RZ, RZ, -R22 ;  /* 0x000000ffff16c224 */ /* 0x000fe200078e0a16 */
[----:B------:R-:W-:Y:S01]  /*1da0*/  ISETP.GT.U32.AND P4, PT, R3, R25, PT ;  /* 0x000000190300720c */ /* 0x000fe20003f84070 */
[----:B------:R-:W-:Y:S01]  /*1db0*/  IMAD.HI.U32 R28, R5, R32, RZ ;  /* 0x00000020051c7227 */ /* 0x000fe200078e00ff */
[----:B------:R-:W-:-:S02]  /*1dc0*/  ISETP.GT.U32.AND P3, PT, R3, R26, PT ;  /* 0x0000001a0300720c */ /* 0x000fc40003f64070 */
[----:B------:R-:W-:Y:S01]  /*1dd0*/  ISETP.GT.U32.AND P1, PT, R3, R23, PT ;  /* 0x000000170300720c */ /* 0x000fe20003f24070 */
[----:B------:R-:W-:Y:S01]  /*1de0*/  IMAD.MOV R28, RZ, RZ, -R28 ;  /* 0x000000ffff1c7224 */ /* 0x000fe200078e0a1c */
[----:B------:R-:W-:Y:S02]  /*1df0*/  ISETP.GE.AND P6, PT, R33, RZ, PT ;  /* 0x000000ff2100720c */ /* 0x000fe40003fc6270 */
[C---:B------:R-:W-:Y:S01]  /*1e00*/  LOP3.LUT R233, R0.reuse, 0x44, RZ, 0xfc, !PT ;  /* 0x0000004400e97812 */ /* 0x040fe200078efcff */
[----:B------:R-:W-:Y:S01]  /*1e10*/  IMAD R28, R3, R28, R32 ;  /* 0x0000001c031c7224 */ /* 0x000fe200078e0220 */
[C---:B------:R-:W-:Y:S01]  /*1e20*/  LOP3.LUT R245, R0.reuse, 0x2a, RZ, 0xfc, !PT ;  /* 0x0000002a00f57812 */ /* 0x040fe200078efcff */
[--C-:B------:R-:W-:Y:S01]  /*1e30*/  @!P5 IMAD.IADD R27, R27, 0x1, -R3.reuse ;  /* 0x000000011b1bd824 */ /* 0x100fe200078e0a03 */
[C---:B------:R-:W-:Y:S01]  /*1e40*/  LOP3.LUT R237, R0.reuse, 0x3c, RZ, 0xfc, !PT ;  /* 0x0000003c00ed7812 */ /* 0x040fe200078efcff */
[--C-:B------:R-:W-:Y:S01]  /*1e50*/  @!P4 IMAD.IADD R25, R25, 0x1, -R3.reuse ;  /* 0x000000011919c824 */ /* 0x100fe200078e0a03 */
[----:B------:R-:W-:Y:S01]  /*1e60*/  LOP3.LUT R248, R0, 0x24, RZ, 0xfc, !PT ;  /* 0x0000002400f87812 */ /* 0x000fe200078efcff */
[--C-:B------:R-:W-:Y:S01]  /*1e70*/  @!P3 IMAD.IADD R26, R26, 0x1, -R3.reuse ;  /* 0x000000011a1ab824 */ /* 0x100fe200078e0a03 */
[----:B------:R-:W-:Y:S01]  /*1e80*/  ISETP.GT.U32.AND P5, PT, R3, R27, PT ;  /* 0x0000001b0300720c */ /* 0x000fe20003fa4070 */
[----:B------:R-:W-:Y:S01]  /*1e90*/  @!P1 IMAD.IADD R23, R23, 0x1, -R3 ;  /* 0x0000000117179824 */ /* 0x000fe200078e0a03 */
[----:B------:R-:W-:Y:S01]  /*1ea0*/  ISETP.GT.U32.AND P3, PT, R3, R28, PT ;  /* 0x0000001c0300720c */ /* 0x000fe20003f64070 */
[----:B------:R-:W-:Y:S01]  /*1eb0*/  @!P2 IMAD.MOV R25, RZ, RZ, -R25 ;  /* 0x000000ffff19a224 */ /* 0x000fe200078e0a19 */
[----:B------:R-:W-:Y:S01]  /*1ec0*/  ISETP.GE.AND P1, PT, R29, RZ, PT ;  /* 0x000000ff1d00720c */ /* 0x000fe20003f26270 */
[----:B------:R-:W-:Y:S01]  /*1ed0*/  @!P0 IMAD.MOV R23, RZ, RZ, -R23 ;  /* 0x000000ffff178224 */ /* 0x000fe200078e0a17 */
[----:B------:R-:W-:Y:S01]  /*1ee0*/  ISETP.GE.AND P2, PT, R30, RZ, PT ;  /* 0x000000ff1e00720c */ /* 0x000fe20003f46270 */
[----:B------:R-:W-:Y:S01]  /*1ef0*/  IMAD.HI.U32 R30, R5, R34, RZ ;  /* 0x00000022051e7227 */ /* 0x000fe200078e00ff */
[----:B------:R-:W-:-:S02]  /*1f00*/  LOP3.LUT R29, R4, 0x28, RZ, 0xfc, !PT ;  /* 0x00000028041d7812 */ /* 0x000fc400078efcff */
[----:B------:R-:W-:Y:S01]  /*1f10*/  ISETP.GE.AND P0, PT, R31, RZ, PT ;  /* 0x000000ff1f00720c */ /* 0x000fe20003f06270 */
[----:B------:R-:W-:Y:S01]  /*1f20*/  IMAD.MOV R30, RZ, RZ, -R30 ;  /* 0x000000ffff1e7224 */ /* 0x000fe200078e0a1e */
[----:B------:R-:W-:Y:S01]  /*1f30*/  ISETP.GE.AND P4, PT, R29, RZ, PT ;  /* 0x000000ff1d00720c */ /* 0x000fe20003f86270 */
[--C-:B------:R-:W-:Y:S01]  /*1f40*/  @!P5 IMAD.IADD R27, R27, 0x1, -R3.reuse ;  /* 0x000000011b1bd824 */ /* 0x100fe200078e0a03 */
[----:B------:R-:W-:Y:S01]  /*1f50*/  IABS R29, R29 ;  /* 0x0000001d001d7213 */ /* 0x000fe20000000000 */
[----:B------:R-:W-:Y:S01]  /*1f60*/  @!P3 IMAD.IADD R28, R28, 0x1, -R3 ;  /* 0x000000011c1cb824 */ /* 0x000fe200078e0a03 */
[----:B------:R-:W-:Y:S01]  /*1f70*/  LOP3.LUT R31, R4, 0x26, RZ, 0xfc, !PT ;  /* 0x00000026041f7812 */ /* 0x000fe200078efcff */
[----:B------:R-:W-:Y:S01]  /*1f80*/  IMAD R30, R3, R30, R34 ;  /* 0x0000001e031e7224 */ /* 0x000fe200078e0222 */
[----:B------:R-:W-:Y:S01]  /*1f90*/  IABS R34, R35 ;  /* 0x0000002300227213 */ /* 0x000fe20000000000 */
[----:B------:R-:W-:Y:S01]  /*1fa0*/  IMAD.MOV.U32 R32, RZ, RZ, R29 ;  /* 0x000000ffff207224 */ /* 0x000fe200078e001d */
[----:B------:R-:W-:Y:S01]  /*1fb0*/  IABS R36, R31 ;  /* 0x0000001f00247213 */ /* 0x000fe20000000000 */
[----:B------:R-:W-:Y:S01]  /*1fc0*/  @!P1 IMAD.MOV R26, RZ, RZ, -R26 ;  /* 0x000000ffff1a9224 */ /* 0x000fe200078e0a1a */
[----:B------:R-:W-:Y:S01]  /*1fd0*/  ISETP.GE.AND P1, PT, R31, RZ, PT ;  /* 0x000000ff1f00720c */ /* 0x000fe20003f26270 */
[----:B------:R-:W-:Y:S01]  /*1fe0*/  @!P6 IMAD.MOV R27, RZ, RZ, -R27 ;  /* 0x000000ffff1be224 */ /* 0x000fe200078e0a1b */
[----:B------:R-:W-:Y:S01]  /*1ff0*/  ISETP.GT.U32.AND P3, PT, R3, R28, PT ;  /* 0x0000001c0300720c */ /* 0x000fe20003f64070 */
[----:B------:R-:W-:Y:S01]  /*2000*/  IMAD.HI.U32 R29, R5, R32, RZ ;  /* 0x00000020051d7227 */ /* 0x000fe200078e00ff */
[----:B------:R-:W-:-:S02]  /*2010*/  ISETP.GT.U32.AND P6, PT, R3, R30, PT ;  /* 0x0000001e0300720c */ /* 0x000fc40003fc4070 */
[C---:B------:R-:W-:Y:S01]  /*2020*/  LOP3.LUT R240, R0.reuse, 0x36, RZ, 0xfc, !PT ;  /* 0x0000003600f07812 */ /* 0x040fe200078efcff */
[----:B------:R-:W-:Y:S01]  /*2030*/  IMAD.HI.U32 R31, R5, R36, RZ ;  /* 0x00000024051f7227 */ /* 0x000fe200078e00ff */
[C---:B------:R-:W-:Y:S02]  /*2040*/  LOP3.LUT R251, R0.reuse, 0x1c, RZ, 0xfc, !PT ;  /* 0x0000001c00fb7812 */ /* 0x040fe400078efcff */
[C---:B------:R-:W-:Y:S01]  /*2050*/  LOP3.LUT R243, R0.reuse, 0x30, RZ, 0xfc, !PT ;  /* 0x0000003000f37812 */ /* 0x040fe200078efcff */
[----:B------:R-:W-:Y:S01]  /*2060*/  IMAD.MOV R29, RZ, RZ, -R29 ;  /* 0x000000ffff1d7224 */ /* 0x000fe200078e0a1d */
[C---:B------:R-:W-:Y:S01]  /*2070*/  LOP3.LUT R127, R0.reuse, 0x16, RZ, 0xfc, !PT ;  /* 0x00000016007f7812 */ /* 0x040fe200078efcff */
[----:B------:R-:W-:Y:S01]  /*2080*/  IMAD.MOV R31, RZ, RZ, -R31 ;  /* 0x000000ffff1f7224 */ /* 0x000fe200078e0a1f */
[C---:B------:R-:W-:Y:S01]  /*2090*/  LOP3.LUT R246, R0.reuse, 0x28, RZ, 0xfc, !PT ;  /* 0x0000002800f67812 */ /* 0x040fe200078efcff */
[C---:B------:R-:W-:Y:S01]  /*20a0*/  IMAD R29, R3.reuse, R29, R32 ;  /* 0x0000001d031d7224 */ /* 0x040fe200078e0220 */
[----:B------:R-:W-:Y:S01]  /*20b0*/  LOP3.LUT R125, R0, 0x12, RZ, 0xfc, !PT ;  /* 0x00000012007d7812 */ /* 0x000fe200078efcff */
[C---:B------:R-:W-:Y:S01]  /*20c0*/  IMAD R31, R3.reuse, R31, R36 ;  /* 0x0000001f031f7224 */ /* 0x040fe200078e0224 */
[----:B------:R-:W-:Y:S01]  /*20d0*/  IABS R36, R37 ;  /* 0x0000002500247213 */ /* 0x000fe20000000000 */
[--C-:B------:R-:W-:Y:S01]  /*20e0*/  @!P3 IMAD.IADD R28, R28, 0x1, -R3.reuse ;  /* 0x000000011c1cb824 */ /* 0x100fe200078e0a03 */
[C---:B------:R-:W-:Y:S01]  /*20f0*/  ISETP.GT.U32.AND P5, PT, R3.reuse, R29, PT ;  /* 0x0000001d0300720c */ /* 0x040fe20003fa4070 */
[----:B------:R-:W-:Y:S01]  /*2100*/  @!P6 IMAD.IADD R30, R30, 0x1, -R3 ;  /* 0x000000011e1ee824 */ /* 0x000fe200078e0a03 */
[----:B------:R-:W-:Y:S01]  /*2110*/  ISETP.GT.U32.AND P3, PT, R3, R31, PT ;  /* 0x0000001f0300720c */ /* 0x000fe20003f64070 */
[----:B------:R-:W-:Y:S01]  /*2120*/  IMAD.HI.U32 R32, R5, R34, RZ ;  /* 0x0000002205207227 */ /* 0x000fe200078e00ff */
[----:B------:R-:W-:-:S02]  /*2130*/  LOP3.LUT R249, R0, 0x22, RZ, 0xfc, !PT ;  /* 0x0000002200f97812 */ /* 0x000fc400078efcff */
[----:B------:R-:W-:Y:S01]  /*2140*/  ISETP.GT.U32.AND P6, PT, R3, R30, PT ;  /* 0x0000001e0300720c */ /* 0x000fe20003fc4070 */
[----:B------:R-:W-:Y:S01]  /*2150*/  IMAD.MOV R32, RZ, RZ, -R32 ;  /* 0x000000ffff207224 */ /* 0x000fe200078e0a20 */
[----:B------:R-:W-:Y:S01]  /*2160*/  LEA.HI R207, R133, 0x7e, RZ, 0x1a ;  /* 0x0000007e85cf7811 */ /* 0x000fe200078fd0ff */
[----:B------:R-:W-:Y:S01]  /*2170*/  IMAD.HI.U32 R33, R5, R36, RZ ;  /* 0x0000002405217227 */ /* 0x000fe200078e00ff */
[----:B------:R-:W-:Y:S02]  /*2180*/  LEA.HI R206, R133, 0x6e, RZ, 0x1a ;  /* 0x0000006e85ce7811 */ /* 0x000fe400078fd0ff */
[C---:B------:R-:W-:Y:S01]  /*2190*/  LOP3.LUT R123, R0.reuse, 0xc, RZ, 0xfc, !PT ;  /* 0x0000000c007b7812 */ /* 0x040fe200078efcff */
[--C-:B------:R-:W-:Y:S01]  /*21a0*/  @!P5 IMAD.IADD R29, R29, 0x1, -R3.reuse ;  /* 0x000000011d1dd824 */ /* 0x100fe200078e0a03 */
[----:B------:R-:W-:Y:S01]  /*21b0*/  LOP3.LUT R252, R0, 0x1a, RZ, 0xfc, !PT ;  /* 0x0000001a00fc7812 */ /* 0x000fe200078efcff */
[--C-:B------:R-:W-:Y:S02]  /*21c0*/  @!P3 IMAD.IADD R31, R31, 0x1, -R3.reuse ;  /* 0x000000011f1fb824 */ /* 0x100fe400078e0a03 */
[C---:B------:R-:W-:Y:S01]  /*21d0*/  IMAD R32, R3.reuse, R32, R34 ;  /* 0x0000002003207224 */ /* 0x040fe200078e0222 */
[C---:B------:R-:W-:Y:S01]  /*21e0*/  ISETP.GT.U32.AND P5, PT, R3.reuse, R29, PT ;  /* 0x0000001d0300720c */ /* 0x040fe20003fa4070 */
[----:B------:R-:W-:Y:S01]  /*21f0*/  @!P6 IMAD.IADD R30, R30, 0x1, -R3 ;  /* 0x000000011e1ee824 */ /* 0x000fe200078e0a03 */
[C---:B------:R-:W-:Y:S01]  /*2200*/  ISETP.GT.U32.AND P3, PT, R3.reuse, R31, PT ;  /* 0x0000001f0300720c */ /* 0x040fe20003f64070 */
[----:B------:R-:W-:Y:S01]  /*2210*/  @!P0 IMAD.MOV R28, RZ, RZ, -R28 ;  /* 0x000000ffff1c8224 */ /* 0x000fe200078e0a1c */
[----:B------:R-:W-:Y:S01]  /*2220*/  ISETP.GT.U32.AND P6, PT, R3, R32, PT ;  /* 0x000000200300720c */ /* 0x000fe20003fc4070 */
[----:B------:R-:W-:Y:S01]  /*2230*/  IMAD.MOV R33, RZ, RZ, -R33 ;  /* 0x000000ffff217224 */ /* 0x000fe200078e0a21 */
[----:B------:R-:W-:Y:S01]  /*2240*/  ISETP.GE.AND P0, PT, R35, RZ, PT ;  /* 0x000000ff2300720c */ /* 0x000fe20003f06270 */
[----:B------:R-:W-:Y:S01]  /*2250*/  IMAD.HI.U32 R34, R5, R38, RZ ;  /* 0x0000002605227227 */ /* 0x000fe200078e00ff */
[----:B------:R-:W-:-:S03]  /*2260*/  LOP3.LUT R35, R4, 0x22, RZ, 0xfc, !PT ;  /* 0x0000002204237812 */ /* 0x000fc600078efcff */
[----:B------:R-:W-:Y:S01]  /*2270*/  IMAD R33, R3, R33, R36 ;  /* 0x0000002103217224 */ /* 0x000fe200078e0224 */
[----:B------:R-:W-:Y:S01]  /*2280*/  IABS R36, R35 ;  /* 0x0000002300247213 */ /* 0x000fe20000000000 */
[--C-:B------:R-:W-:Y:S01]  /*2290*/  @!P5 IMAD.IADD R29, R29, 0x1, -R3.reuse ;  /* 0x000000011d1dd824 */ /* 0x100fe200078e0a03 */
[----:B------:R-:W-:Y:S01]  /*22a0*/  ISETP.GE.AND P5, PT, R37, RZ, PT ;  /* 0x000000ff2500720c */ /* 0x000fe20003fa6270 */
[--C-:B------:R-:W-:Y:S01]  /*22b0*/  @!P3 IMAD.IADD R31, R31, 0x1, -R3.reuse ;  /* 0x000000011f1fb824 */ /* 0x100fe200078e0a03 */
[----:B------:R-:W-:Y:S01]  /*22c0*/  LOP3.LUT R37, R4, 0x21, RZ, 0xfc, !PT ;  /* 0x0000002104257812 */ /* 0x000fe200078efcff */
[----:B------:R-:W-:Y:S01]  /*22d0*/  @!P6 IMAD.IADD R32, R32, 0x1, -R3 ;  /* 0x000000012020e824 */ /* 0x000fe200078e0a03 */
[----:B------:R-:W-:Y:S01]  /*22e0*/  ISETP.GE.AND P6, PT, R35, RZ, PT ;  /* 0x000000ff2300720c */ /* 0x000fe20003fc6270 */
[----:B------:R-:W-:Y:S01]  /*22f0*/  @!P4 IMAD.MOV R29, RZ, RZ, -R29 ;  /* 0x000000ffff1dc224 */ /* 0x000fe200078e0a1d */
[C---:B------:R-:W-:Y:S01]  /*2300*/  ISETP.GT.U32.AND P4, PT, R3.reuse, R33, PT ;  /* 0x000000210300720c */ /* 0x040fe20003f84070 */
[----:B------:R-:W-:Y:S01]  /*2310*/  @!P1 IMAD.MOV R31, RZ, RZ, -R31 ;  /* 0x000000ffff1f9224 */ /* 0x000fe200078e0a1f */
[----:B------:R-:W-:Y:S01]  /*2320*/  ISETP.GT.U32.AND P1, PT, R3, R32, PT ;  /* 0x000000200300720c */ /* 0x000fe20003f24070 */
[----:B------:R-:W-:Y:S01]  /*2330*/  IMAD.HI.U32 R35, R5, R36, RZ ;  /* 0x0000002405237227 */ /* 0x000fe200078e00ff */
[----:B------:R-:W-:-:S03]  /*2340*/  IABS R40, R37 ;  /* 0x0000002500287213 */ /* 0x000fc60000000000 */
[----:B------:R-:W-:Y:S02]  /*2350*/  IMAD.MOV R35, RZ, RZ, -R35 ;  /* 0x000000ffff237224 */ /* 0x000fe400078e0a23 */
[----:B------:R-:W-:Y:S02]  /*2360*/  IMAD.MOV R34, RZ, RZ, -R34 ;  /* 0x000000ffff227224 */ /* 0x000fe400078e0a22 */
[----:B------:R-:W-:Y:S02]  /*2370*/  IMAD R35, R3, R35, R36 ;  /* 0x0000002303237224 */ /* 0x000fe400078e0224 */
[--C-:B------:R-:W-:Y:S02]  /*2380*/  @!P4 IMAD.IADD R33, R33, 0x1, -R3.reuse ;  /* 0x000000012121c824 */ /* 0x100fe400078e0a03 */
[----:B------:R-:W-:Y:S01]  /*2390*/  @!P1 IMAD.IADD R32, R32, 0x1, -R3 ;  /* 0x0000000120209824 */ /* 0x000fe200078e0a03 */
[C---:B------:R-:W-:Y:S01]  /*23a0*/  ISETP.GT.U32.AND P1, PT, R3.reuse, R35, PT ;  /* 0x000000230300720c */ /* 0x040fe20003f24070 */
[----:B------:R-:W-:Y:S01]  /*23b0*/  @!P2 IMAD.MOV R30, RZ, RZ, -R30 ;  /* 0x000000ffff1ea224 */ /* 0x000fe200078e0a1e */
[C---:B------:R-:W-:Y:S01]  /*23c0*/  ISETP.GT.U32.AND P4, PT, R3.reuse, R33, PT ;  /* 0x000000210300720c */ /* 0x040fe20003f84070 */
[----:B------:R-:W-:Y:S01]  /*23d0*/  IMAD R34, R3, R34, R38 ;  /* 0x0000002203227224 */ /* 0x000fe200078e0226 */
[----:B------:R-:W-:Y:S01]  /*23e0*/  ISETP.GE.AND P2, PT, R39, RZ, PT ;  /* 0x000000ff2700720c */ /* 0x000fe20003f46270 */
[----:B------:R-:W-:Y:S01]  /*23f0*/  @!P0 IMAD.MOV R32, RZ, RZ, -R32 ;  /* 0x000000ffff208224 */ /* 0x000fe200078e0a20 */
[----:B------:R-:W-:Y:S01]  /*2400*/  LOP3.LUT R39, R4, 0x20, RZ, 0xfc, !PT ;  /* 0x0000002004277812 */ /* 0x000fe200078efcff */
[----:B------:R-:W-:Y:S01]  /*2410*/  IMAD.HI.U32 R36, R5, R40, RZ ;  /* 0x0000002805247227 */ /* 0x000fe200078e00ff */
[----:B------:R-:W-:-:S02]  /*2420*/  ISETP.GT.U32.AND P3, PT, R3, R34, PT ;  /* 0x000000220300720c */ /* 0x000fc40003f64070 */
[----:B------:R-:W-:Y:S01]  /*2430*/  IABS R42, R39 ;  /* 0x00000027002a7213 */ /* 0x000fe20000000000 */
[----:B------:R-:W-:-:S04]  /*2440*/  IMAD.HI.U32 R38, R5, R44, RZ ;  /* 0x0000002c05267227 */ /* 0x000fc800078e00ff */
[--C-:B------:R-:W-:Y:S01]  /*2450*/  @!P1 IMAD.IADD R35, R35, 0x1, -R3.reuse ;  /* 0x0000000123239824 */ /* 0x100fe200078e0a03 */
[----:B------:R-:W-:Y:S01]  /*2460*/  ISETP.GE.AND P1, PT, R43, RZ, PT ;  /* 0x000000ff2b00720c */ /* 0x000fe20003f26270 */
[----:B------:R-:W-:Y:S01]  /*2470*/  @!P4 IMAD.IADD R33, R33, 0x1, -R3 ;  /* 0x000000012121c824 */ /* 0x000fe200078e0a03 */
[----:B------:R-:W-:Y:S01]  /*2480*/  ISETP.GE.AND P4, PT, R37, RZ, PT ;  /* 0x000000ff2500720c */ /* 0x000fe20003f86270 */
[----:B------:R-:W-:Y:S01]  /*2490*/  IMAD.HI.U32 R37, R5, R42, RZ ;  /* 0x0000002a05257227 */ /* 0x000fe200078e00ff */
[----:B------:R-:W-:-:S03]  /*24a0*/  ISETP.GT.U32.AND P0, PT, R3, R35, PT ;  /* 0x000000230300720c */ /* 0x000fc60003f04070 */
[----:B------:R-:W-:Y:S02]  /*24b0*/  IMAD.MOV R37, RZ, RZ, -R37 ;  /* 0x000000ffff257224 */ /* 0x000fe400078e0a25 */
[--C-:B------:R-:W-:Y:S02]  /*24c0*/  @!P3 IMAD.IADD R34, R34, 0x1, -R3.reuse ;  /* 0x000000012222b824 */ /* 0x100fe400078e0a03 */
[C---:B------:R-:W-:Y:S02]  /*24d0*/  IMAD R37, R3.reuse, R37, R42 ;  /* 0x0000002503257224 */ /* 0x040fe400078e022a */
[----:B------:R-:W-:Y:S01]  /*24e0*/  IMAD.MOV R36, RZ, RZ, -R36 ;  /* 0x000000ffff247224 */ /* 0x000fe200078e0a24 */
[----:B------:R-:W-:Y:S01]  /*24f0*/  ISETP.GT.U32.AND P3, PT, R3, R34, PT ;  /* 0x000000220300720c */ /* 0x000fe20003f64070 */
[----:B------:R-:W-:Y:S02]  /*2500*/  IMAD.MOV R38, RZ, RZ, -R38 ;  /* 0x000000ffff267224 */ /* 0x000fe400078e0a26 */
[----:B------:R-:W-:Y:S01]  /*2510*/  @!P0 IMAD.IADD R35, R35, 0x1, -R3 ;  /* 0x0000000123238824 */ /* 0x000fe200078e0a03 */
[C---:B------:R-:W-:Y:S01]  /*2520*/  ISETP.GT.U32.AND P0, PT, R3.reuse, R37, PT ;  /* 0x000000250300720c */ /* 0x040fe20003f04070 */
[----:B------:R-:W-:-:S02]  /*2530*/  IMAD R36, R3, R36, R40 ;  /* 0x0000002403247224 */ /* 0x000fc400078e0228 */
[C---:B------:R-:W-:Y:S01]  /*2540*/  IMAD R40, R3.reuse, R38, R44 ;  /* 0x0000002603287224 */ /* 0x040fe200078e022c */
[----:B------:R-:W-:Y:S01]  /*2550*/  LOP3.LUT R38, R4, 0x1e, RZ, 0xfc, !PT ;  /* 0x0000001e04267812 */ /* 0x000fe200078efcff */
[----:B------:R-:W-:Y:S01]  /*2560*/  @!P5 IMAD.MOV R33, RZ, RZ, -R33 ;  /* 0x000000ffff21d224 */ /* 0x000fe200078e0a21 */
[C---:B------:R-:W-:Y:S01]  /*2570*/  ISETP.GT.U32.AND P5, PT, R3.reuse, R36, PT ;  /* 0x000000240300720c */ /* 0x040fe20003fa4070 */
[----:B------:R-:W-:Y:S01]  /*2580*/  @!P6 IMAD.MOV R35, RZ, RZ, -R35 ;  /* 0x000000ffff23e224 */ /* 0x000fe200078e0a23 */
[----:B------:R-:W-:Y:S01]  /*2590*/  IABS R44, R38 ;  /* 0x00000026002c7213 */ /* 0x000fe20000000000 */
[----:B------:R-:W-:Y:S01]  /*25a0*/  @!P3 IMAD.IADD R34, R34, 0x1, -R3 ;  /* 0x000000012222b824 */ /* 0x000fe200078e0a03 */
[----:B------:R-:W-:Y:S01]  /*25b0*/  ISETP.GT.U32.AND P6, PT, R3, R40, PT ;  /* 0x000000280300720c */ /* 0x000fe20003fc4070 */
[----:B------:R-:W-:Y:S01]  /*25c0*/  IMAD.HI.U32 R43, R5, R50, RZ ;  /* 0x00000032052b7227 */ /* 0x000fe200078e00ff */
[----:B------:R-:W-:-:S03]  /*25d0*/  ISETP.GE.AND P3, PT, R39, RZ, PT ;  /* 0x000000ff2700720c */ /* 0x000fc60003f66270 */
[----:B------:R-:W-:Y:S02]  /*25e0*/  @!P0 IMAD.IADD R37, R37, 0x1, -R3 ;  /* 0x0000000125258824 */ /* 0x000fe400078e0a03 */
[----:B------:R-:W-:Y:S01]  /*25f0*/  @!P2 IMAD.MOV R34, RZ, RZ, -R34 ;  /* 0x000000ffff22a224 */ /* 0x000fe200078e0a22 */
[----:B------:R-:W-:Y:S01]  /*2600*/  ISETP.GE.AND P2, PT, R38, RZ, PT ;  /* 0x000000ff2600720c */ /* 0x000fe20003f46270 */
[----:B------:R-:W-:Y:S01]  /*2610*/  IMAD.HI.U32 R38, R5, R44, RZ ;  /* 0x0000002c05267227 */ /* 0x000fe200078e00ff */
[----:B------:R-:W-:-:S03]  /*2620*/  ISETP.GT.U32.AND P0, PT, R3, R37, PT ;  /* 0x000000250300720c */ /* 0x000fc60003f04070 */
[----:B------:R-:W-:Y:S02]  /*2630*/  IMAD.MOV R38, RZ, RZ, -R38 ;  /* 0x000000ffff267224 */ /* 0x000fe400078e0a26 */
[----:B------:R-:W-:Y:S02]  /*2640*/  @!P5 IMAD.IADD R36, R36, 0x1, -R3 ;  /* 0x000000012424d824 */ /* 0x000fe400078e0a03 */
[----:B------:R-:W-:Y:S02]  /*2650*/  IMAD R38, R3, R38, R44 ;  /* 0x0000002603267224 */ /* 0x000fe400078e022c */
[----:B------:R-:W-:Y:S01]  /*2660*/  IMAD.HI.U32 R39, R5, R46, RZ ;  /* 0x0000002e05277227 */ /* 0x000fe200078e00ff */
[----:B------:R-:W-:-:S03]  /*2670*/  ISETP.GT.U32.AND P5, PT, R3, R36, PT ;  /* 0x000000240300720c */ /* 0x000fc60003fa4070 */
[----:B------:R-:W-:Y:S01]  /*2680*/  @!P0 IMAD.IADD R37, R37, 0x1, -R3 ;  /* 0x0000000125258824 */ /* 0x000fe200078e0a03 */
[C---:B------:R-:W-:Y:S01]  /*2690*/  ISETP.GT.U32.AND P0, PT, R3.reuse, R38, PT ;  /* 0x000000260300720c */ /* 0x040fe20003f04070 */
[----:B------:R-:W-:Y:S02]  /*26a0*/  IMAD.MOV R39, RZ, RZ, -R39 ;  /* 0x000000ffff277224 */ /* 0x000fe400078e0a27 */
[----:B------:R-:W-:Y:S02]  /*26b0*/  @!P6 IMAD.IADD R40, R40, 0x1, -R3 ;  /* 0x000000012828e824 */ /* 0x000fe400078e0a03 */
[----:B------:R-:W-:Y:S01]  /*26c0*/  IMAD R39, R3, R39, R46 ;  /* 0x0000002703277224 */ /* 0x000fe200078e022e */
[----:B------:R-:W-:Y:S01]  /*26d0*/  IABS R46, R51 ;  /* 0x00000033002e7213 */ /* 0x000fe20000000000 */
[----:B------:R-:W-:-:S03]  /*26e0*/  IMAD.HI.U32 R42, R5, R48, RZ ;  /* 0x00000030052a7227 */ /* 0x000fc600078e00ff */
[----:B------:R-:W-:Y:S01]  /*26f0*/  ISETP.GT.U32.AND P6, PT, R3, R39, PT ;  /* 0x000000270300720c */ /* 0x000fe20003fc4070 */
[--C-:B------:R-:W-:Y:S01]  /*2700*/  @!P5 IMAD.IADD R36, R36, 0x1, -R3.reuse ;  /* 0x000000012424d824 */ /* 0x100fe200078e0a03 */
[----:B------:R-:W-:Y:S01]  /*2710*/  ISETP.GE.AND P5, PT, R45, RZ, PT ;  /* 0x000000ff2d00720c */ /* 0x000fe20003fa6270 */
[----:B------:R-:W-:Y:S01]  /*2720*/  @!P0 IMAD.IADD R38, R38, 0x1, -R3 ;  /* 0x0000000126268824 */ /* 0x000fe200078e0a03 */
[C---:B------:R-:W-:Y:S01]  /*2730*/  ISETP.GT.U32.AND P0, PT, R3.reuse, R40, PT ;  /* 0x000000280300720c */ /* 0x040fe20003f04070 */
[----:B------:R-:W-:Y:S02]  /*2740*/  IMAD.MOV R43, RZ, RZ, -R43 ;  /* 0x000000ffff2b7224 */ /* 0x000fe400078e0a2b */
[----:B------:R-:W-:Y:S02]  /*2750*/  IMAD.MOV R42, RZ, RZ, -R42 ;  /* 0x000000ffff2a7224 */ /* 0x000fe400078e0a2a */
[----:B------:R-:W-:Y:S01]  /*2760*/  @!P4 IMAD.MOV R36, RZ, RZ, -R36 ;  /* 0x000000ffff24c224 */ /* 0x000fe200078e0a24 */
[C---:B------:R-:W-:Y:S01]  /*2770*/  ISETP.GT.U32.AND P4, PT, R3.reuse, R38, PT ;  /* 0x000000260300720c */ /* 0x040fe20003f84070 */
[C---:B------:R-:W-:Y:S01]  /*2780*/  IMAD R44, R3.reuse, R43, R50 ;  /* 0x0000002b032c7224 */ /* 0x040fe200078e0232 */
[----:B------:R-:W-:Y:S01]  /*2790*/  IABS R50, R55 ;  /* 0x0000003700327213 */ /* 0x000fe20000000000 */
[----:B------:R-:W-:Y:S01]  /*27a0*/  IMAD R42, R3, R42, R48 ;  /* 0x0000002a032a7224 */ /* 0x000fe200078e0230 */
[----:B------:R-:W-:Y:S01]  /*27b0*/  IABS R48, R53 ;  /* 0x0000003500307213 */ /* 0x000fe20000000000 */
[----:B------:R-:W-:-:S04]  /*27c0*/  IMAD.HI.U32 R43, R5, R46, RZ ;  /* 0x0000002e052b7227 */ /* 0x000fc800078e00ff */
[----:B------:R-:W-:Y:S02]  /*27d0*/  IMAD.MOV R43, RZ, RZ, -R43 ;  /* 0x000000ffff2b7224 */ /* 0x000fe400078e0a2b */
[----:B------:R-:W-:Y:S01]  /*27e0*/  @!P3 IMAD.MOV R37, RZ, RZ, -R37 ;  /* 0x000000ffff25b224 */ /* 0x000fe200078e0a25 */
[C---:B------:R-:W-:Y:S01]  /*27f0*/  ISETP.GT.U32.AND P3, PT, R3.reuse, R42, PT ;  /* 0x0000002a0300720c */ /* 0x040fe20003f64070 */
[----:B------:R-:W-:Y:S01]  /*2800*/  @!P0 IMAD.IADD R40, R40, 0x1, -R3 ;  /* 0x0000000128288824 */ /* 0x000fe200078e0a03 */
[----:B------:R-:W-:Y:S01]  /*2810*/  ISETP.GT.U32.AND P0, PT, R3, R44, PT ;  /* 0x0000002c0300720c */ /* 0x000fe20003f04070 */
[----:B------:R-:W-:-:S04]  /*2820*/  IMAD.HI.U32 R45, R5, R48, RZ ;  /* 0x00000030052d7227 */ /* 0x000fc800078e00ff */
[----:B------:R-:W-:Y:S02]  /*2830*/  @!P6 IMAD.IADD R39, R39, 0x1, -R3 ;  /* 0x000000012727e824 */ /* 0x000fe400078e0a03 */
[C---:B------:R-:W-:Y:S02]  /*2840*/  IMAD R46, R3.reuse, R43, R46 ;  /* 0x0000002b032e7224 */ /* 0x040fe400078e022e */
[----:B------:R-:W-:Y:S01]  /*2850*/  IMAD.MOV R45, RZ, RZ, -R45 ;  /* 0x000000ffff2d7224 */ /* 0x000fe200078e0a2d */
[C---:B------:R-:W-:Y:S01]  /*2860*/  ISETP.GT.U32.AND P6, PT, R3.reuse, R39, PT ;  /* 0x000000270300720c */ /* 0x040fe20003fc4070 */
[--C-:B------:R-:W-:Y:S01]  /*2870*/  @!P4 IMAD.IADD R38, R38, 0x1, -R3.reuse ;  /* 0x000000012626c824 */ /* 0x100fe200078e0a03 */
[C---:B------:R-:W-:Y:S01]  /*2880*/  ISETP.GT.U32.AND P4, PT, R3.reuse, R46, PT ;  /* 0x0000002e0300720c */ /* 0x040fe20003f84070 */
[----:B------:R-:W-:Y:S02]  /*2890*/  IMAD R48, R3, R45, R48 ;  /* 0x0000002d03307224 */ /* 0x000fe400078e0230 */
[----:B------:R-:W-:-:S02]  /*28a0*/  @!P3 IMAD.IADD R42, R42, 0x1, -R3 ;  /* 0x000000012a2ab824 */ /* 0x000fc400078e0a03 */
[----:B------:R-:W-:Y:S01]  /*28b0*/  @!P0 IMAD.IADD R44, R44, 0x1, -R3 ;  /* 0x000000012c2c8824 */ /* 0x000fe200078e0a03 */
[----:B------:R-:W-:Y:S01]  /*28c0*/  ISETP.GT.U32.AND P3, PT, R3, R48, PT ;  /* 0x000000300300720c */ /* 0x000fe20003f64070 */
[----:B------:R-:W-:Y:S01]  /*28d0*/  IMAD.HI.U32 R43, R5, R50, RZ ;  /* 0x00000032052b7227 */ /* 0x000fe200078e00ff */
[----:B------:R-:W-:Y:S02]  /*28e0*/  ISETP.GE.AND P0, PT, R49, RZ, PT ;  /* 0x000000ff3100720c */ /* 0x000fe40003f06270 */
[----:B------:R-:W-:Y:S01]  /*28f0*/  LOP3.LUT R49, R4, 0x15, RZ, 0xfc, !PT ;  /* 0x0000001504317812 */ /* 0x000fe200078efcff */
[----:B------:R-:W-:Y:S01]  /*2900*/  @!P1 IMAD.MOV R40, RZ, RZ, -R40 ;  /* 0x000000ffff289224 */ /* 0x000fe200078e0a28 */
[----:B------:R-:W-:Y:S01]  /*2910*/  ISETP.GT.U32.AND P1, PT, R3, R44, PT ;  /* 0x0000002c0300720c */ /* 0x000fe20003f24070 */
[----:B------:R-:W-:Y:S01]  /*2920*/  IMAD.HI.U32 R45, R5, R52, RZ ;  /* 0x00000034052d7227 */ /* 0x000fe200078e00ff */
[----:B------:R-:W-:-:S03]  /*2930*/  IABS R56, R49 ;  /* 0x0000003100387213 */ /* 0x000fc60000000000 */
[----:B------:R-:W-:Y:S02]  /*2940*/  IMAD.MOV R43, RZ, RZ, -R43 ;  /* 0x000000ffff2b7224 */ /* 0x000fe400078e0a2b */
[--C-:B------:R-:W-:Y:S01]  /*2950*/  @!P6 IMAD.IADD R39, R39, 0x1, -R3.reuse ;  /* 0x000000012727e824 */ /* 0x100fe200078e0a03 */
[----:B------:R-:W-:Y:S01]  /*2960*/  ISETP.GE.AND P6, PT, R47, RZ, PT ;  /* 0x000000ff2f00720c */ /* 0x000fe20003fc6270 */
[----:B------:R-:W-:Y:S01]  /*2970*/  @!P4 IMAD.IADD R46, R46, 0x1, -R3 ;  /* 0x000000012e2ec824 */ /* 0x000fe200078e0a03 */
[C---:B------:R-:W-:Y:S01]  /*2980*/  ISETP.GT.U32.AND P4, PT, R3.reuse, R42, PT ;  /* 0x0000002a0300720c */ /* 0x040fe20003f84070 */
[----:B------:R-:W-:Y:S01]  /*2990*/  IMAD.MOV R45, RZ, RZ, -R45 ;  /* 0x000000ffff2d7224 */ /* 0x000fe200078e0a2d */
[----:B------:R-:W-:Y:S01]  /*29a0*/  LOP3.LUT R47, R4, 0x16, RZ, 0xfc, !PT ;  /* 0x00000016042f7812 */ /* 0x000fe200078efcff */
[C---:B------:R-:W-:Y:S02]  /*29b0*/  IMAD R50, R3.reuse, R43, R50 ;  /* 0x0000002b03327224 */ /* 0x040fe400078e0232 */
[C---:B------:R-:W-:Y:S01]  /*29c0*/  IMAD R52, R3.reuse, R45, R52 ;  /* 0x0000002d03347224 */ /* 0x040fe200078e0234 */
[----:B------:R-:W-:Y:S01]  /*29d0*/  IABS R54, R47 ;  /* 0x0000002f00367213 */ /* 0x000fe20000000000 */
[----:B------:R-:W-:Y:S01]  /*29e0*/  @!P3 IMAD.IADD R48, R48, 0x1, -R3 ;  /* 0x000000013030b824 */ /* 0x000fe200078e0a03 */
[C---:B------:R-:W-:Y:S01]  /*29f0*/  ISETP.GT.U32.AND P3, PT, R3.reuse, R46, PT ;  /* 0x0000002e0300720c */ /* 0x040fe20003f64070 */
[----:B------:R-:W-:Y:S01]  /*2a00*/  @!P5 IMAD.MOV R39, RZ, RZ, -R39 ;  /* 0x000000ffff27d224 */ /* 0x000fe200078e0a27 */
[C---:B------:R-:W-:Y:S01]  /*2a10*/  ISETP.GT.U32.AND P5, PT, R3.reuse, R50, PT ;  /* 0x000000320300720c */ /* 0x040fe20003fa4070 */
[----:B------:R-:W-:Y:S01]  /*2a20*/  @!P1 IMAD.IADD R44, R44, 0x1, -R3 ;  /* 0x000000012c2c9824 */ /* 0x000fe200078e0a03 */
[----:B------:R-:W-:Y:S01]  /*2a30*/  ISETP.GT.U32.AND P1, PT, R3, R52, PT ;  /* 0x000000340300720c */ /* 0x000fe20003f24070 */
[----:B------:R-:W-:-:S04]  /*2a40*/  IMAD.HI.U32 R43, R5, R54, RZ ;  /* 0x00000036052b7227 */ /* 0x000fc800078e00ff */
[----:B------:R-:W-:Y:S01]  /*2a50*/  @!P4 IMAD.IADD R42, R42, 0x1, -R3 ;  /* 0x000000012a2ac824 */ /* 0x000fe200078e0a03 */
[----:B------:R-:W-:Y:S01]  /*2a60*/  ISETP.GE.AND P4, PT, R51, RZ, PT ;  /* 0x000000ff3300720c */ /* 0x000fe20003f86270 */
[----:B------:R-:W-:Y:S01]  /*2a70*/  IMAD.MOV R45, RZ, RZ, -R43 ;  /* 0x000000ffff2d7224 */ /* 0x000fe200078e0a2b */
[----:B------:R-:W-:Y:S01]  /*2a80*/  LOP3.LUT R51, R4, 0xf, RZ, 0xfc, !PT ;  /* 0x0000000f04337812 */ /* 0x000fe200078efcff */
[----:B------:R-:W-:-:S04]  /*2a90*/  IMAD.HI.U32 R43, R5, R56, RZ ;  /* 0x00000038052b7227 */ /* 0x000fc800078e00ff */
[----:B------:R-:W-:Y:S01]  /*2aa0*/  @!P2 IMAD.MOV R38, RZ, RZ, -R38 ;  /* 0x000000ffff26a224 */ /* 0x000fe200078e0a26 */
[----:B------:R-:W-:Y:S01]  /*2ab0*/  ISETP.GT.U32.AND P2, PT, R3, R48, PT ;  /* 0x000000300300720c */ /* 0x000fe20003f44070 */
[--C-:B------:R-:W-:Y:S01]  /*2ac0*/  @!P3 IMAD.IADD R46, R46, 0x1, -R3.reuse ;  /* 0x000000012e2eb824 */ /* 0x100fe200078e0a03 */
[----:B------:R-:W-:Y:S01]  /*2ad0*/  ISETP.GE.AND P3, PT, R53, RZ, PT ;  /* 0x000000ff3500720c */ /* 0x000fe20003f66270 */
[----:B------:R-:W-:Y:S01]  /*2ae0*/  @!P5 IMAD.IADD R50, R50, 0x1, -R3 ;  /* 0x000000013232d824 */ /* 0x000fe200078e0a03 */
[----:B------:R-:W-:Y:S01]  /*2af0*/  ISETP.GE.AND P5, PT, R57, RZ, PT ;  /* 0x000000ff3900720c */ /* 0x000fe20003fa6270 */
[----:B------:R-:W-:Y:S01]  /*2b00*/  IMAD.MOV R43, RZ, RZ, -R43 ;  /* 0x000000ffff2b7224 */ /* 0x000fe200078e0a2b */
[C---:B------:R-:W-:Y:S01]  /*2b10*/  LOP3.LUT R53, R4.reuse, 0xd, RZ, 0xfc, !PT ;  /* 0x0000000d04357812 */ /* 0x040fe200078efcff */
[C---:B------:R-:W-:Y:S01]  /*2b20*/  IMAD R54, R3.reuse, R45, R54 ;  /* 0x0000002d03367224 */ /* 0x040fe200078e0236 */
[C---:B------:R-:W-:Y:S01]  /*2b30*/  LOP3.LUT R45, R4.reuse, 0x14, RZ, 0xfc, !PT ;  /* 0x00000014042d7812 */ /* 0x040fe200078efcff */
[----:B------:R-:W-:Y:S01]  /*2b40*/  IMAD.MOV.U32 R62, RZ, RZ, R42 ;  /* 0x000000ffff3e7224 */ /* 0x000fe200078e002a */
[----:B------:R-:W-:Y:S01]  /*2b50*/  LOP3.LUT R57, R4, 0xa, RZ, 0xfc, !PT ;  /* 0x0000000a04397812 */ /* 0x000fe200078efcff */
[--C-:B------:R-:W-:Y:S01]  /*2b60*/  @!P1 IMAD.IADD R52, R52, 0x1, -R3.reuse ;  /* 0x0000000134349824 */ /* 0x100fe200078e0a03 */
[C---:B------:R-:W-:Y:S01]  /*2b70*/  ISETP.GT.U32.AND P1, PT, R3.reuse, R50, PT ;  /* 0x000000320300720c */ /* 0x040fe20003f24070 */
[C---:B------:R-:W-:Y:S01]  /*2b80*/  IMAD R42, R3.reuse, R43, R56 ;  /* 0x0000002b032a7224 */ /* 0x040fe200078e0238 */
[----:B------:R-:W-:Y:S01]  /*2b90*/  IABS R43, R45 ;  /* 0x0000002d002b7213 */ /* 0x000fe20000000000 */
[----:B------:R-:W-:Y:S01]  /*2ba0*/  IMAD.MOV.U32 R66, RZ, RZ, R46 ;  /* 0x000000ffff427224 */ /* 0x000fe200078e002e */
[----:B------:R-:W-:Y:S01]  /*2bb0*/  IABS R56, R51 ;  /* 0x0000003300387213 */ /* 0x000fe20000000000 */
[----:B------:R-:W-:Y:S01]  /*2bc0*/  @!P6 IMAD.MOV R62, RZ, RZ, -R62 ;  /* 0x000000ffff3ee224 */ /* 0x000fe200078e0a3e */
[C---:B------:R-:W-:Y:S01]  /*2bd0*/  ISETP.GT.U32.AND P6, PT, R3.reuse, R54, PT ;  /* 0x000000360300720c */ /* 0x040fe20003fc4070 */
[----:B------:R-:W-:Y:S01]  /*2be0*/  @!P4 IMAD.MOV R66, RZ, RZ, -R66 ;  /* 0x000000ffff42c224 */ /* 0x000fe200078e0a42 */
[----:B------:R-:W-:Y:S01]  /*2bf0*/  ISETP.GT.U32.AND P4, PT, R3, R42, PT ;  /* 0x0000002a0300720c */ /* 0x000fe20003f84070 */
[--C-:B------:R-:W-:Y:S01]  /*2c00*/  @!P2 IMAD.IADD R48, R48, 0x1, -R3.reuse ;  /* 0x000000013030a824 */ /* 0x100fe200078e0a03 */
[----:B------:R-:W-:Y:S01]  /*2c10*/  ISETP.GE.AND P2, PT, R55, RZ, PT ;  /* 0x000000ff3700720c */ /* 0x000fe20003f46270 */
[----:B------:R-:W-:Y:S01]  /*2c20*/  IMAD.MOV.U32 R64, RZ, RZ, R44 ;  /* 0x000000ffff407224 */ /* 0x000fe200078e002c */
[----:B------:R-:W-:Y:S01]  /*2c30*/  LOP3.LUT R44, R4, 0x13, RZ, 0xfc, !PT ;  /* 0x00000013042c7812 */ /* 0x000fe200078efcff */
[----:B------:R-:W-:Y:S01]  /*2c40*/  @!P1 IMAD.IADD R50, R50, 0x1, -R3 ;  /* 0x0000000132329824 */ /* 0x000fe200078e0a03 */
[----:B------:R-:W-:Y:S01]  /*2c50*/  ISETP.GE.AND P1, PT, R49, RZ, PT ;  /* 0x000000ff3100720c */ /* 0x000fe20003f26270 */
[----:B------:R-:W-:Y:S01]  /*2c60*/  @!P0 IMAD.MOV R64, RZ, RZ, -R64 ;  /* 0x000000ffff408224 */ /* 0x000fe200078e0a40 */
[C---:B------:R-:W-:Y:S01]  /*2c70*/  ISETP.GT.U32.AND P0, PT, R3.reuse, R52, PT ;  /* 0x000000340300720c */ /* 0x040fe20003f04070 */
[----:B------:R-:W-:Y:S01]  /*2c80*/  IMAD.MOV.U32 R46, RZ, RZ, R43 ;  /* 0x000000ffff2e7224 */ /* 0x000fe200078e002b */
[----:B------:R-:W-:Y:S01]  /*2c90*/  LOP3.LUT R49, R4, 0x10, RZ, 0xfc, !PT ;  /* 0x0000001004317812 */ /* 0x000fe200078efcff */
[--C-:B------:R-:W-:Y:S01]  /*2ca0*/  @!P6 IMAD.IADD R54, R54, 0x1, -R3.reuse ;  /* 0x000000013636e824 */ /* 0x100fe200078e0a03 */
[----:B------:R-:W-:Y:S01]  /*2cb0*/  ISETP.GE.AND P6, PT, R44, RZ, PT ;  /* 0x000000ff2c00720c */ /* 0x000fe20003fc6270 */
[----:B------:R-:W-:Y:S01]  /*2cc0*/  IMAD.MOV.U32 R70, RZ, RZ, R50 ;  /* 0x000000ffff467224 */ /* 0x000fe200078e0032 */
[----:B------:R-:W-:Y:S01]  /*2cd0*/  LOP3.LUT R55, R4, 0xc, RZ, 0xfc, !PT ;  /* 0x0000000c04377812 */ /* 0x000fe200078efcff */
[----:B------:R-:W-:Y:S01]  /*2ce0*/  @!P4 IMAD.IADD R42, R42, 0x1, -R3 ;  /* 0x000000012a2ac824 */ /* 0x000fe200078e0a03 */
[----:B------:R-:W-:Y:S01]  /*2cf0*/  ISETP.GT.U32.AND P4, PT, R3, R54, PT ;  /* 0x000000360300720c */ /* 0x000fe20003f84070 */
[----:B------:R-:W-:Y:S01]  /*2d00*/  IMAD.HI.U32 R43, R5, R46, RZ ;  /* 0x0000002e052b7227 */ /* 0x000fe200078e00ff */
[----:B------:R-:W-:-:S03]  /*2d10*/  IABS R58, R55 ;  /* 0x00000037003a7213 */ /* 0x000fc60000000000 */
[----:B------:R-:W-:Y:S01]  /*2d20*/  @!P2 IMAD.MOV R70, RZ, RZ, -R70 ;  /* 0x000000ffff46a224 */ /* 0x000fe200078e0a46 */
[----:B------:R-:W-:Y:S01]  /*2d30*/  ISETP.GT.U32.AND P2, PT, R3, R42, PT ;  /* 0x0000002a0300720c */ /* 0x000fe20003f44070 */
[----:B------:R-:W-:Y:S01]  /*2d40*/  IMAD.MOV.U32 R68, RZ, RZ, R48 ;  /* 0x000000ffff447224 */ /* 0x000fe200078e0030 */
[----:B------:R-:W-:Y:S01]  /*2d50*/  IABS R48, R44 ;  /* 0x0000002c00307213 */ /* 0x000fe20000000000 */
[----:B------:R-:W-:Y:S02]  /*2d60*/  IMAD.MOV R43, RZ, RZ, -R43 ;  /* 0x000000ffff2b7224 */ /* 0x000fe400078e0a2b */
[----:B------:R-:W-:Y:S01]  /*2d70*/  @!P0 IMAD.IADD R52, R52, 0x1, -R3 ;  /* 0x0000000134348824 */ /* 0x000fe200078e0a03 */
[----:B------:R-:W-:Y:S01]  /*2d80*/  ISETP.GE.AND P0, PT, R45, RZ, PT ;  /* 0x000000ff2d00720c */ /* 0x000fe20003f06270 */
[----:B------:R-:W-:Y:S01]  /*2d90*/  @!P3 IMAD.MOV R68, RZ, RZ, -R68 ;  /* 0x000000ffff44b224 */ /* 0x000fe200078e0a44 */
[----:B------:R-:W-:Y:S01]  /*2da0*/  ISETP.GE.AND P3, PT, R47, RZ, PT ;  /* 0x000000ff2f00720c */ /* 0x000fe20003f66270 */
[----:B------:R-:W-:Y:S01]  /*2db0*/  IMAD R44, R3, R43, R46 ;  /* 0x0000002b032c7224 */ /* 0x000fe200078e022e */
[C---:B------:R-:W-:Y:S01]  /*2dc0*/  LOP3.LUT R45, R4.reuse, 0x12, RZ, 0xfc, !PT ;  /* 0x00000012042d7812 */ /* 0x040fe200078efcff */
[----:B------:R-:W-:Y:S01]  /*2dd0*/  IMAD.HI.U32 R43, R5, R48, RZ ;  /* 0x00000030052b7227 */ /* 0x000fe200078e00ff */
[----:B------:R-:W-:-:S02]  /*2de0*/  LOP3.LUT R46, R4, 0x11, RZ, 0xfc, !PT ;  /* 0x00000011042e7812 */ /* 0x000fc400078efcff */
[----:B------:R-:W-:Y:S01]  /*2df0*/  IABS R50, R45 ;  /* 0x0000002d00327213 */ /* 0x000fe20000000000 */
[----:B------:R-:W-:Y:S01]  /*2e00*/  IMAD.MOV.U32 R72, RZ, RZ, R52 ;  /* 0x000000ffff487224 */ /* 0x000fe200078e0034 */
[----:B------:R-:W-:Y:S01]  /*2e10*/  IABS R52, R49 ;  /* 0x0000003100347213 */ /* 0x000fe20000000000 */
[----:B------:R-:W-:Y:S01]  /*2e20*/  @!P4 IMAD.IADD R54, R54, 0x1, -R3 ;  /* 0x000000013636c824 */ /* 0x000fe200078e0a03 */
[----:B------:R-:W-:Y:S01]  /*2e30*/  ISETP.GT.U32.AND P4, PT, R3, R44, PT ;  /* 0x0000002c0300720c */ /* 0x000fe20003f84070 */
[----:B------:R-:W-:Y:S02]  /*2e40*/  IMAD.MOV R43, RZ, RZ, -R43 ;  /* 0x000000ffff2b7224 */ /* 0x000fe400078e0a2b */
[----:B------:R-:W-:Y:S01]  /*2e50*/  @!P5 IMAD.MOV R72, RZ, RZ, -R72 ;  /* 0x000000ffff48d224 */ /* 0x000fe200078e0a48 */
[----:B------:R-:W-:Y:S01]  /*2e60*/  ISETP.GE.AND P5, PT, R45, RZ, PT ;  /* 0x000000ff2d00720c */ /* 0x000fe20003fa6270 */
[----:B------:R-:W-:Y:S01]  /*2e70*/  @!P2 IMAD.IADD R42, R42, 0x1, -R3 ;  /* 0x000000012a2aa824 */ /* 0x000fe200078e0a03 */
[----:B------:R-:W-:Y:S01]  /*2e80*/  ISETP.GE.AND P2, PT, R46, RZ, PT ;  /* 0x000000ff2e00720c */ /* 0x000fe20003f46270 */
[----:B------:R-:W-:Y:S01]  /*2e90*/  IMAD.MOV.U32 R74, RZ, RZ, R54 ;  /* 0x000000ffff4a7224 */ /* 0x000fe200078e0036 */
[----:B------:R-:W-:Y:S01]  /*2ea0*/  IABS R45, R46 ;  /* 0x0000002e002d7213 */ /* 0x000fe20000000000 */
[----:B------:R-:W-:-:S02]  /*2eb0*/  IMAD R46, R3, R43, R48 ;  /* 0x0000002b032e7224 */ /* 0x000fc400078e0230 */
[----:B------:R-:W-:Y:S02]  /*2ec0*/  @!P3 IMAD.MOV R74, RZ, RZ, -R74 ;  /* 0x000000ffff4ab224 */ /* 0x000fe400078e0a4a */
[----:B------:R-:W-:Y:S01]  /*2ed0*/  IMAD.HI.U32 R43, R5, R50, RZ ;  /* 0x00000032052b7227 */ /* 0x000fe200078e00ff */
[----:B------:R-:W-:-:S03]  /*2ee0*/  ISETP.GT.U32.AND P3, PT, R3, R46, PT ;  /* 0x0000002e0300720c */ /* 0x000fc60003f64070 */
[----:B------:R-:W-:Y:S02]  /*2ef0*/  IMAD.MOV R47, RZ, RZ, -R43 ;  /* 0x000000ffff2f7224 */ /* 0x000fe400078e0a2b */
[----:B------:R-:W-:-:S04]  /*2f00*/  IMAD.HI.U32 R43, R5, R52, RZ ;  /* 0x00000034052b7227 */ /* 0x000fc800078e00ff */
[----:B------:R-:W-:Y:S02]  /*2f10*/  IMAD.MOV.U32 R76, RZ, RZ, R42 ;  /* 0x000000ffff4c7224 */ /* 0x000fe400078e002a */
[----:B------:R-:W-:Y:S02]  /*2f20*/  IMAD R42, R3, R47, R50 ;  /* 0x0000002f032a7224 */ /* 0x000fe400078e0232 */
[----:B------:R-:W-:Y:S02]  /*2f30*/  @!P3 IMAD.IADD R46, R46, 0x1, -R3 ;  /* 0x000000012e2eb824 */ /* 0x000fe400078e0a03 */
[----:B------:R-:W-:Y:S02]  /*2f40*/  IMAD.MOV R50, RZ, RZ, -R43 ;  /* 0x000000ffff327224 */ /* 0x000fe400078e0a2b */
[----:B------:R-:W-:Y:S01]  /*2f50*/  IMAD.HI.U32 R43, R5, R56, RZ ;  /* 0x00000038052b7227 */ /* 0x000fe200078e00ff */
[----:B------:R-:W-:-:S03]  /*2f60*/  ISETP.GT.U32.AND P3, PT, R3, R46, PT ;  /* 0x0000002e0300720c */ /* 0x000fc60003f64070 */
[C---:B------:R-:W-:Y:S02]  /*2f70*/  IMAD R50, R3.reuse, R50, R52 ;  /* 0x0000003203327224 */ /* 0x040fe400078e0234 */
[----:B------:R-:W-:Y:S02]  /*2f80*/  IMAD.MOV R43, RZ, RZ, -R43 ;  /* 0x000000ffff2b7224 */ /* 0x000fe400078e0a2b */
[----:B------:R-:W-:Y:S02]  /*2f90*/  @!P4 IMAD.IADD R44, R44, 0x1, -R3 ;  /* 0x000000012c2cc824 */ /* 0x000fe400078e0a03 */
[C---:B------:R-:W-:Y:S01]  /*2fa0*/  IMAD R52, R3.reuse, R43, R56 ;  /* 0x0000002b03347224 */ /* 0x040fe200078e0238 */
[----:B------:R-:W-:Y:S01]  /*2fb0*/  IABS R56, R53 ;  /* 0x0000003500387213 */ /* 0x000fe20000000000 */
[----:B------:R-:W-:Y:S01]  /*2fc0*/  IMAD.MOV.U32 R48, RZ, RZ, R45 ;  /* 0x000000ffff307224 */ /* 0x000fe200078e002d */
[C---:B------:R-:W-:Y:S01]  /*2fd0*/  ISETP.GT.U32.AND P4, PT, R3.reuse, R44, PT ;  /* 0x0000002c0300720c */ /* 0x040fe20003f84070 */
[----:B------:R-:W-:Y:S01]  /*2fe0*/  @!P3 IMAD.IADD R46, R46, 0x1, -R3 ;  /* 0x000000012e2eb824 */ /* 0x000fe200078e0a03 */
[----:B------:R-:W-:Y:S01]  /*2ff0*/  ISETP.GT.U32.AND P3, PT, R3, R50, PT ;  /* 0x000000320300720c */ /* 0x000fe20003f64070 */
[----:B------:R-:W-:-:S04]  /*3000*/  IMAD.HI.U32 R45, R5, R48, RZ ;  /* 0x00000030052d7227 */ /* 0x000fc800078e00ff */
[----:B------:R-:W-:Y:S02]  /*3010*/  IMAD.MOV.U32 R80, RZ, RZ, R46 ;  /* 0x000000ffff507224 */ /* 0x000fe400078e002e */
[----:B------:R-:W-:Y:S01]  /*3020*/  @!P1 IMAD.MOV R76, RZ, RZ, -R76 ;  /* 0x000000ffff4c9224 */ /* 0x000fe200078e0a4c */
[----:B------:R-:W-:Y:S01]  /*3030*/  ISETP.GE.AND P1, PT, R49, RZ, PT ;  /* 0x000000ff3100720c */ /* 0x000fe20003f26270 */
[----:B------:R-:W-:Y:S01]  /*3040*/  @!P6 IMAD.MOV R80, RZ, RZ, -R80 ;  /* 0x000000ffff50e224 */ /* 0x000fe200078e0a50 */
[C---:B------:R-:W-:Y:S01]  /*3050*/  ISETP.GT.U32.AND P6, PT, R3.reuse, R52, PT ;  /* 0x000000340300720c */ /* 0x040fe20003fc4070 */
[----:B------:R-:W-:Y:S01]  /*3060*/  IMAD.MOV R45, RZ, RZ, -R45 ;  /* 0x000000ffff2d7224 */ /* 0x000fe200078e0a2d */
[----:B------:R-:W-:Y:S01]  /*3070*/  LOP3.LUT R49, R4, 0xe, RZ, 0xfc, !PT ;  /* 0x0000000e04317812 */ /* 0x000fe200078efcff */
[--C-:B------:R-:W-:Y:S02]  /*3080*/  @!P3 IMAD.IADD R50, R50, 0x1, -R3.reuse ;  /* 0x000000013232b824 */ /* 0x100fe400078e0a03 */
[----:B------:R-:W-:Y:S01]  /*3090*/  @!P4 IMAD.IADD R44, R44, 0x1, -R3 ;  /* 0x000000012c2cc824 */ /* 0x000fe200078e0a03 */
[----:B------:R-:W-:Y:S01]  /*30a0*/  IABS R54, R49 ;  /* 0x0000003100367213 */ /* 0x000fe20000000000 */
[C---:B------:R-:W-:Y:S01]  /*30b0*/  IMAD R48, R3.reuse, R45, R48 ;  /* 0x0000002d03307224 */ /* 0x040fe200078e0230 */
[C---:B------:R-:W-:Y:S01]  /*30c0*/  ISETP.GT.U32.AND P3, PT, R3.reuse, R50, PT ;  /* 0x000000320300720c */ /* 0x040fe20003f64070 */
[----:B------:R-:W-:Y:S01]  /*30d0*/  IMAD.MOV.U32 R78, RZ, RZ, R44 ;  /* 0x000000ffff4e7224 */ /* 0x000fe200078e002c */
[----:B------:R-:W-:Y:S01]  /*30e0*/  ISETP.GT.U32.AND P4, PT, R3, R42, PT ;  /* 0x0000002a0300720c */ /* 0x000fe20003f84070 */
[----:B------:R-:W-:-:S04]  /*30f0*/  IMAD.HI.U32 R44, R5, R56, RZ ;  /* 0x00000038052c7227 */ /* 0x000fc800078e00ff */
[----:B------:R-:W-:Y:S02]  /*3100*/  @!P6 IMAD.IADD R52, R52, 0x1, -R3 ;  /* 0x000000013434e824 */ /* 0x000fe400078e0a03 */
[----:B------:R-:W-:Y:S01]  /*3110*/  @!P0 IMAD.MOV R78, RZ, RZ, -R78 ;  /* 0x000000ffff4e8224 */ /* 0x000fe200078e0a4e */
[----:B------:R-:W-:Y:S01]  /*3120*/  ISETP.GT.U32.AND P0, PT, R3, R48, PT ;  /* 0x000000300300720c */ /* 0x000fe20003f04070 */
[----:B------:R-:W-:Y:S01]  /*3130*/  IMAD.HI.U32 R43, R5, R54, RZ ;  /* 0x00000036052b7227 */ /* 0x000fe200078e00ff */
[----:B------:R-:W-:-:S03]  /*3140*/  ISETP.GT.U32.AND P6, PT, R3, R52, PT ;  /* 0x000000340300720c */ /* 0x000fc60003fc4070 */
[----:B------:R-:W-:-:S04]  /*3150*/  IMAD.HI.U32 R45, R5, R58, RZ ;  /* 0x0000003a052d7227 */ /* 0x000fc800078e00ff */
[----:B------:R-:W-:Y:S02]  /*3160*/  IMAD.MOV R46, RZ, RZ, -R44 ;  /* 0x000000ffff2e7224 */ /* 0x000fe400078e0a2c */
[----:B------:R-:W-:Y:S02]  /*3170*/  IMAD.MOV R43, RZ, RZ, -R43 ;  /* 0x000000ffff2b7224 */ /* 0x000fe400078e0a2b */
[----:B------:R-:W-:Y:S02]  /*3180*/  IMAD.MOV R45, RZ, RZ, -R45 ;  /* 0x000000ffff2d7224 */ /* 0x000fe400078e0a2d */
[C---:B------:R-:W-:Y:S02]  /*3190*/  IMAD R46, R3.reuse, R46, R56 ;  /* 0x0000002e032e7224 */ /* 0x040fe400078e0238 */
[C---:B------:R-:W-:Y:S02]  /*31a0*/  IMAD R44, R3.reuse, R43, R54 ;  /* 0x0000002b032c7224 */ /* 0x040fe400078e0236 */
[C---:B------:R-:W-:Y:S01]  /*31b0*/  IMAD R54, R3.reuse, R45, R58 ;  /* 0x0000002d03367224 */ /* 0x040fe200078e023a */
[----:B------:R-:W-:Y:S01]  /*31c0*/  IABS R58, R57 ;  /* 0x00000039003a7213 */ /* 0x000fe20000000000 */
[--C-:B------:R-:W-:Y:S01]  /*31d0*/  @!P3 IMAD.IADD R50, R50, 0x1, -R3.reuse ;  /* 0x000000013232b824 */ /* 0x100fe200078e0a03 */
[C---:B------:R-:W-:Y:S01]  /*31e0*/  ISETP.GT.U32.AND P3, PT, R3.reuse, R46, PT ;  /* 0x0000002e0300720c */ /* 0x040fe20003f64070 */
[--C-:B------:R-:W-:Y:S01]  /*31f0*/  @!P6 IMAD.IADD R52, R52, 0x1, -R3.reuse ;  /* 0x000000013434e824 */ /* 0x100fe200078e0a03 */
[----:B------:R-:W-:Y:S01]  /*3200*/  ISETP.GT.U32.AND P6, PT, R3, R54, PT ;  /* 0x000000360300720c */ /* 0x000fe20003fc4070 */
[----:B------:R-:W-:-:S02]  /*3210*/  @!P0 IMAD.IADD R48, R48, 0x1, -R3 ;  /* 0x0000000130308824 */ /* 0x000fc400078e0a03 */
[----:B------:R-:W-:Y:S02]  /*3220*/  @!P4 IMAD.IADD R42, R42, 0x1, -R3 ;  /* 0x000000012a2ac824 */ /* 0x000fe400078e0a03 */
[----:B------:R-:W-:Y:S01]  /*3230*/  IMAD.HI.U32 R45, R5, R58, RZ ;  /* 0x0000003a052d7227 */ /* 0x000fe200078e00ff */
[C---:B------:R-:W-:Y:S02]  /*3240*/  ISETP.GT.U32.AND P0, PT, R3.reuse, R48, PT ;  /* 0x000000300300720c */ /* 0x040fe40003f04070 */
[----:B------:R-:W-:Y:S01]  /*3250*/  ISETP.GT.U32.AND P4, PT, R3, R42, PT ;  /* 0x0000002a0300720c */ /* 0x000fe20003f84070 */
[----:B------:R-:W-:Y:S02]  /*3260*/  IMAD.MOV R45, RZ, RZ, -R45 ;  /* 0x000000ffff2d7224 */ /* 0x000fe400078e0a2d */
[--C-:B------:R-:W-:Y:S02]  /*3270*/  @!P3 IMAD.IADD R46, R46, 0x1, -R3.reuse ;  /* 0x000000012e2eb824 */ /* 0x100fe400078e0a03 */
[----:B------:R-:W-:-:S02]  /*3280*/  @!P6 IMAD.IADD R54, R54, 0x1, -R3 ;  /* 0x000000013636e824 */ /* 0x000fc400078e0a03 */
[C---:B------:R-:W-:Y:S01]  /*3290*/  IMAD R58, R3.reuse, R45, R58 ;  /* 0x0000002d033a7224 */ /* 0x040fe200078e023a */
[----:B------:R-:W-:Y:S01]  /*32a0*/  ISETP.GT.U32.AND P6, PT, R3, R46, PT ;  /* 0x0000002e0300720c */ /* 0x000fe20003fc4070 */
[----:B------:R-:W-:-:S04]  /*32b0*/  IMAD.HI.U32 R47, R5, R60, RZ ;  /* 0x0000003c052f7227 */ /* 0x000fc800078e00ff */
[--C-:B------:R-:W-:Y:S01]  /*32c0*/  @!P0 IMAD.IADD R48, R48, 0x1, -R3.reuse ;  /* 0x0000000130308824 */ /* 0x100fe200078e0a03 */
[----:B------:R-:W-:Y:S01]  /*32d0*/  ISETP.GT.U32.AND P0, PT, R3, R44, PT ;  /* 0x0000002c0300720c */ /* 0x000fe20003f04070 */
[----:B------:R-:W-:Y:S01]  /*32e0*/  @!P4 IMAD.IADD R42, R42, 0x1, -R3 ;  /* 0x000000012a2ac824 */ /* 0x000fe200078e0a03 */
[----:B------:R-:W-:Y:S01]  /*32f0*/  ISETP.GE.AND P4, PT, R51, RZ, PT ;  /* 0x000000ff3300720c */ /* 0x000fe20003f86270 */
[----:B------:R-:W-:Y:S01]  /*3300*/  IMAD.MOV R47, RZ, RZ, -R47 ;  /* 0x000000ffff2f7224 */ /* 0x000fe200078e0a2f */
[----:B------:R-:W-:Y:S01]  /*3310*/  LOP3.LUT R51, R4, 0xb, RZ, 0xfc, !PT ;  /* 0x0000000b04337812 */ /* 0x000fe200078efcff */
[----:B------:R-:W-:Y:S02]  /*3320*/  IMAD.MOV.U32 R82, RZ, RZ, R42 ;  /* 0x000000ffff527224 */ /* 0x000fe400078e002a */
[----:B------:R-:W-:Y:S01]  /*3330*/  @!P6 IMAD.IADD R46, R46, 0x1, -R3 ;  /* 0x000000012e2ee824 */ /* 0x000fe200078e0a03 */
[----:B------:R-:W-:Y:S01]  /*3340*/  ISETP.GT.U32.AND P6, PT, R3, R58, PT ;  /* 0x0000003a0300720c */ /* 0x000fe20003fc4070 */
[----:B------:R-:W-:Y:S01]  /*3350*/  IMAD.HI.U32 R42, R5, R84, RZ ;  /* 0x00000054052a7227 */ /* 0x000fe200078e00ff */
[----:B------:R-:W-:-:S03]  /*3360*/  IABS R56, R51 ;  /* 0x0000003300387213 */ /* 0x000fc60000000000 */
[----:B------:R-:W-:Y:S01]  /*3370*/  @!P0 IMAD.IADD R44, R44, 0x1, -R3 ;  /* 0x000000012c2c8824 */ /* 0x000fe200078e0a03 */
[----:B------:R-:W-:Y:S01]  /*3380*/  ISETP.GE.AND P0, PT, R49, RZ, PT ;  /* 0x000000ff3100720c */ /* 0x000fe20003f06270 */
[----:B------:R-:W-:Y:S02]  /*3390*/  IMAD.MOV R42, RZ, RZ, -R42 ;  /* 0x000000ffff2a7224 */ /* 0x000fe400078e0a2a */
[----:B------:R-:W-:Y:S01]  /*33a0*/  IMAD.HI.U32 R43, R5, R56, RZ ;  /* 0x00000038052b7227 */ /* 0x000fe200078e00ff */
[----:B------:R-:W-:-:S03]  /*33b0*/  ISETP.GT.U32.AND P3, PT, R3, R44, PT ;  /* 0x0000002c0300720c */ /* 0x000fc60003f64070 */
[----:B------:R-:W-:Y:S01]  /*33c0*/  @!P5 IMAD.MOV R82, RZ, RZ, -R82 ;  /* 0x000000ffff52d224 */ /* 0x000fe200078e0a52 */
[C---:B------:R-:W-:Y:S01]  /*33d0*/  ISETP.GT.U32.AND P5, PT, R3.reuse, R54, PT ;  /* 0x000000360300720c */ /* 0x040fe20003fa4070 */
[C---:B------:R-:W-:Y:S02]  /*33e0*/  IMAD R42, R3.reuse, R42, R84 ;  /* 0x0000002a032a7224 */ /* 0x040fe400078e0254 */
[----:B------:R-:W-:Y:S02]  /*33f0*/  IMAD.MOV R43, RZ, RZ, -R43 ;  /* 0x000000ffff2b7224 */ /* 0x000fe400078e0a2b */
[----:B------:R-:W-:Y:S01]  /*3400*/  @!P6 IMAD.IADD R58, R58, 0x1, -R3 ;  /* 0x000000013a3ae824 */ /* 0x000fe200078e0a03 */
[C---:B------:R-:W-:Y:S01]  /*3410*/  ISETP.GT.U32.AND P6, PT, R3.reuse, R42, PT ;  /* 0x0000002a0300720c */ /* 0x040fe20003fc4070 */
[----:B------:R-:W-:Y:S02]  /*3420*/  IMAD R56, R3, R43, R56 ;  /* 0x0000002b03387224 */ /* 0x000fe400078e0238 */
[----:B------:R-:W-:-:S04]  /*3430*/  IMAD.HI.U32 R43, R5, R104, RZ ;  /* 0x00000068052b7227 */ /* 0x000fc800078e00ff */
[C---:B------:R-:W-:Y:S02]  /*3440*/  IMAD R60, R3.reuse, R47, R60 ;  /* 0x0000002f033c7224 */ /* 0x040fe400078e023c */
[----:B------:R-:W-:Y:S02]  /*3450*/  IMAD.MOV R43, RZ, RZ, -R43 ;  /* 0x000000ffff2b7224 */ /* 0x000fe400078e0a2b */
[--C-:B------:R-:W-:Y:S01]  /*3460*/  @!P3 IMAD.IADD R44, R44, 0x1, -R3.reuse ;  /* 0x000000012c2cb824 */ /* 0x100fe200078e0a03 */
[C---:B------:R-:W-:Y:S01]  /*3470*/  ISETP.GT.U32.AND P3, PT, R3.reuse, R56, PT ;  /* 0x000000380300720c */ /* 0x040fe20003f64070 */
[--C-:B------:R-:W-:Y:S01]  /*3480*/  @!P5 IMAD.IADD R54, R54, 0x1, -R3.reuse ;  /* 0x000000013636d824 */ /* 0x100fe200078e0a03 */
[C---:B------:R-:W-:Y:S01]  /*3490*/  ISETP.GT.U32.AND P5, PT, R3.reuse, R60, PT ;  /* 0x0000003c0300720c */ /* 0x040fe20003fa4070 */
[----:B------:R-:W-:Y:S02]  /*34a0*/  IMAD R104, R3, R43, R104 ;  /* 0x0000002b03687224 */ /* 0x000fe400078e0268 */
[----:B------:R-:W-:-:S02]  /*34b0*/  @!P6 IMAD.IADD R42, R42, 0x1, -R3 ;  /* 0x000000012a2ae824 */ /* 0x000fc400078e0a03 */
[----:B------:R-:W-:Y:S01]  /*34c0*/  IMAD.HI.U32 R45, R5, R106, RZ ;  /* 0x0000006a052d7227 */ /* 0x000fe200078e00ff */
[----:B------:R-:W-:-:S03]  /*34d0*/  ISETP.GT.U32.AND P6, PT, R3, R104, PT ;  /* 0x000000680300720c */ /* 0x000fc60003fc4070 */
[----:B------:R-:W-:Y:S02]  /*34e0*/  IMAD.MOV R45, RZ, RZ, -R45 ;  /* 0x000000ffff2d7224 */ /* 0x000fe400078e0a2d */
[--C-:B------:R-:W-:Y:S01]  /*34f0*/  @!P3 IMAD.IADD R56, R56, 0x1, -R3.reuse ;  /* 0x000000013838b824 */ /* 0x100fe200078e0a03 */
[----:B------:R-:W-:Y:S01]  /*3500*/  ISETP.GE.AND P3, PT, R53, RZ, PT ;  /* 0x000000ff3500720c */ /* 0x000fe20003f66270 */
[--C-:B------:R-:W-:Y:S01]  /*3510*/  @!P5 IMAD.IADD R60, R60, 0x1, -R3.reuse ;  /* 0x000000013c3cd824 */ /* 0x100fe200078e0a03 */
[----:B------:R-:W-:Y:S01]  /*3520*/  ISETP.GE.AND P5, PT, R55, RZ, PT ;  /* 0x000000ff3700720c */ /* 0x000fe20003fa6270 */
[----:B------:R-:W-:Y:S01]  /*3530*/  IMAD R106, R3, R45, R106 ;  /* 0x0000002d036a7224 */ /* 0x000fe200078e026a */
[C---:B------:R-:W-:Y:S01]  /*3540*/  LOP3.LUT R53, R4.reuse, 0x4, RZ, 0xfc, !PT ;  /* 0x0000000404357812 */ /* 0x040fe200078efcff */
[----:B------:R-:W-:Y:S01]  /*3550*/  IMAD.MOV.U32 R84, RZ, RZ, R48 ;  /* 0x000000ffff547224 */ /* 0x000fe200078e0030 */
[----:B------:R-:W-:Y:S01]  /*3560*/  LOP3.LUT R55, R4, 0x3, RZ, 0xfc, !PT ;  /* 0x0000000304377812 */ /* 0x000fe200078efcff */
[----:B------:R-:W-:Y:S01]  /*3570*/  @!P6 IMAD.IADD R104, R104, 0x1, -R3 ;  /* 0x000000016868e824 */ /* 0x000fe200078e0a03 */
[----:B------:R-:W-:Y:S01]  /*3580*/  IABS R110, R53 ;  /* 0x00000035006e7213 */ /* 0x000fe20000000000 */
[----:B------:R-:W-:Y:S01]  /*3590*/  IMAD.MOV.U32 R86, RZ, RZ, R50 ;  /* 0x000000ffff567224 */ /* 0x000fe200078e0032 */
[----:B------:R-:W-:Y:S01]  /*35a0*/  IABS R112, R55 ;  /* 0x0000003700707213 */ /* 0x000fe20000000000 */
[----:B------:R-:W-:Y:S01]  /*35b0*/  IMAD.HI.U32 R47, R5, R108, RZ ;  /* 0x0000006c052f7227 */ /* 0x000fe200078e00ff */
[----:B------:R-:W-:-:S03]  /*35c0*/  ISETP.GT.U32.AND P6, PT, R3, R106, PT ;  /* 0x0000006a0300720c */ /* 0x000fc60003fc4070 */
[----:B------:R-:W-:Y:S01]  /*35d0*/  @!P2 IMAD.MOV R84, RZ, RZ, -R84 ;  /* 0x000000ffff54a224 */ /* 0x000fe200078e0a54 */
[C---:B------:R-:W-:Y:S01]  /*35e0*/  ISETP.GT.U32.AND P2, PT, R3.reuse, R56, PT ;  /* 0x000000380300720c */ /* 0x040fe20003f44070 */
[----:B------:R-:W-:Y:S01]  /*35f0*/  @!P1 IMAD.MOV R86, RZ, RZ, -R86 ;  /* 0x000000ffff569224 */ /* 0x000fe200078e0a56 */
[----:B------:R-:W-:Y:S01]  /*3600*/  ISETP.GT.U32.AND P1, PT, R3, R58, PT ;  /* 0x0000003a0300720c */ /* 0x000fe20003f24070 */
[----:B------:R-:W-:Y:S02]  /*3610*/  IMAD.MOV.U32 R88, RZ, RZ, R52 ;  /* 0x000000ffff587224 */ /* 0x000fe400078e0034 */
[----:B------:R-:W-:Y:S02]  /*3620*/  IMAD.MOV R47, RZ, RZ, -R47 ;  /* 0x000000ffff2f7224 */ /* 0x000fe400078e0a2f */
[----:B------:R-:W-:-:S04]  /*3630*/  IMAD.HI.U32 R43, R5, R110, RZ ;  /* 0x0000006e052b7227 */ /* 0x000fc800078e00ff */
[----:B------:R-:W-:-:S04]  /*3640*/  IMAD.HI.U32 R45, R5, R112, RZ ;  /* 0x00000070052d7227 */ /* 0x000fc800078e00ff */
[----:B------:R-:W-:Y:S01]  /*3650*/  @!P4 IMAD.MOV R88, RZ, RZ, -R88 ;  /* 0x000000ffff58c224 */ /* 0x000fe200078e0a58 */
[C---:B------:R-:W-:Y:S01]  /*3660*/  ISETP.GT.U32.AND P4, PT, R3.reuse, R60, PT ;  /* 0x0000003c0300720c */ /* 0x040fe20003f84070 */
[----:B------:R-:W-:Y:S02]  /*3670*/  IMAD R108, R3, R47, R108 ;  /* 0x0000002f036c7224 */ /* 0x000fe400078e026c */
[----:B------:R-:W-:Y:S02]  /*3680*/  IMAD.MOV R43, RZ, RZ, -R43 ;  /* 0x000000ffff2b7224 */ /* 0x000fe400078e0a2b */
[----:B------:R-:W-:Y:S02]  /*3690*/  IMAD.MOV R45, RZ, RZ, -R45 ;  /* 0x000000ffff2d7224 */ /* 0x000fe400078e0a2d */
[----:B------:R-:W-:Y:S02]  /*36a0*/  IMAD.MOV.U32 R90, RZ, RZ, R44 ;  /* 0x000000ffff5a7224 */ /* 0x000fe400078e002c */
[----:B------:R-:W-:-:S04]  /*36b0*/  IMAD.HI.U32 R47, R5, R114, RZ ;  /* 0x00000072052f7227 */ /* 0x000fc800078e00ff */
[C---:B------:R-:W-:Y:S02]  /*36c0*/  IMAD R110, R3.reuse, R43, R110 ;  /* 0x0000002b036e7224 */ /* 0x040fe400078e026e */
[C---:B------:R-:W-:Y:S02]  /*36d0*/  IMAD R112, R3.reuse, R45, R112 ;  /* 0x0000002d03707224 */ /* 0x040fe400078e0270 */
[----:B------:R-:W-:Y:S01]  /*36e0*/  @!P6 IMAD.IADD R106, R106, 0x1, -R3 ;  /* 0x000000016a6ae824 */ /* 0x000fe200078e0a03 */
[C---:B------:R-:W-:Y:S01]  /*36f0*/  ISETP.GT.U32.AND P6, PT, R3.reuse, R104, PT ;  /* 0x000000680300720c */ /* 0x040fe20003fc4070 */
[----:B------:R-:W-:Y:S02]  /*3700*/  IMAD.MOV.U32 R92, RZ, RZ, R46 ;  /* 0x000000ffff5c7224 */ /* 0x000fe400078e002e */
[----:B------:R-:W-:Y:S01]  /*3710*/  @!P0 IMAD.MOV R90, RZ, RZ, -R90 ;  /* 0x000000ffff5a8224 */ /* 0x000fe200078e0a5a */
[----:B------:R-:W-:Y:S01]  /*3720*/  ISETP.GT.U32.AND P0, PT, R3, R42, PT ;  /* 0x0000002a0300720c */ /* 0x000fe20003f04070 */
[----:B------:R-:W-:-:S02]  /*3730*/  IMAD.MOV.U32 R94, RZ, RZ, R54 ;  /* 0x000000ffff5e7224 */ /* 0x000fc400078e0036 */
[----:B------:R-:W-:Y:S02]  /*3740*/  IMAD.MOV R47, RZ, RZ, -R47 ;  /* 0x000000ffff2f7224 */ /* 0x000fe400078e0a2f */
[----:B------:R-:W-:-:S04]  /*3750*/  IMAD.HI.U32 R49, R5, R116, RZ ;  /* 0x0000007405317227 */ /* 0x000fc800078e00ff */
[----:B------:R-:W-:Y:S01]  /*3760*/  @!P3 IMAD.MOV R92, RZ, RZ, -R92 ;  /* 0x000000ffff5cb224 */ /* 0x000fe200078e0a5c */
[C---:B------:R-:W-:Y:S01]  /*3770*/  ISETP.GT.U32.AND P3, PT, R3.reuse, R106, PT ;  /* 0x0000006a0300720c */ /* 0x040fe20003f64070 */
[----:B------:R-:W-:Y:S01]  /*3780*/  @!P5 IMAD.MOV R94, RZ, RZ, -R94 ;  /* 0x000000ffff5ed224 */ /* 0x000fe200078e0a5e */
[C---:B------:R-:W-:Y:S01]  /*3790*/  ISETP.GT.U32.AND P5, PT, R3.reuse, R108, PT ;  /* 0x0000006c0300720c */ /* 0x040fe20003fa4070 */
[--C-:B------:R-:W-:Y:S01]  /*37a0*/  @!P2 IMAD.IADD R56, R56, 0x1, -R3.reuse ;  /* 0x000000013838a824 */ /* 0x100fe200078e0a03 */
[C---:B------:R-:W-:Y:S01]  /*37b0*/  ISETP.GT.U32.AND P2, PT, R3.reuse, R110, PT ;  /* 0x0000006e0300720c */ /* 0x040fe20003f44070 */
[----:B------:R-:W-:Y:S01]  /*37c0*/  @!P1 IMAD.IADD R58, R58, 0x1, -R3 ;  /* 0x000000013a3a9824 */ /* 0x000fe200078e0a03 */
[C---:B------:R-:W-:Y:S01]  /*37d0*/  ISETP.GT.U32.AND P1, PT, R3.reuse, R112, PT ;  /* 0x000000700300720c */ /* 0x040fe20003f24070 */
[----:B------:R-:W-:Y:S02]  /*37e0*/  IMAD R114, R3, R47, R114 ;  /* 0x0000002f03727224 */ /* 0x000fe400078e0272 */
[----:B------:R-:W-:-:S02]  /*37f0*/  IMAD.MOV R49, RZ, RZ, -R49 ;  /* 0x000000ffff317224 */ /* 0x000fc400078e0a31 */
[----:B------:R-:W-:-:S04]  /*3800*/  IMAD.HI.U32 R5, R5, R96, RZ ;  /* 0x0000006005057227 */ /* 0x000fc800078e00ff */
[----:B------:R-:W-:Y:S01]  /*3810*/  @!P4 IMAD.IADD R60, R60, 0x1, -R3 ;  /* 0x000000013c3cc824 */ /* 0x000fe200078e0a03 */
[C---:B------:R-:W-:Y:S01]  /*3820*/  ISETP.GT.U32.AND P4, PT, R3.reuse, R114, PT ;  /* 0x000000720300720c */ /* 0x040fe20003f84070 */
[C---:B------:R-:W-:Y:S02]  /*3830*/  IMAD R116, R3.reuse, R49, R116 ;  /* 0x0000003103747224 */ /* 0x040fe400078e0274 */
[----:B------:R-:W-:Y:S02]  /*3840*/  IMAD.MOV R5, RZ, RZ, -R5 ;  /* 0x000000ffff057224 */ /* 0x000fe400078e0a05 */
[--C-:B------:R-:W-:Y:S01]  /*3850*/  @!P0 IMAD.IADD R42, R42, 0x1, -R3.reuse ;  /* 0x000000012a2a8824 */ /* 0x100fe200078e0a03 */
[C---:B------:R-:W-:Y:S01]  /*3860*/  ISETP.GT.U32.AND P0, PT, R3.reuse, R116, PT ;  /* 0x000000740300720c */ /* 0x040fe20003f04070 */
[----:B------:R-:W-:Y:S02]  /*3870*/  IMAD R44, R3, R5, R96 ;  /* 0x00000005032c7224 */ /* 0x000fe400078e0260 */
[----:B------:R-:W-:-:S02]  /*3880*/  @!P6 IMAD.IADD R104, R104, 0x1, -R3 ;  /* 0x000000016868e824 */ /* 0x000fc400078e0a03 */
[--C-:B------:R-:W-:Y:S01]  /*3890*/  @!P3 IMAD.IADD R106, R106, 0x1, -R3.reuse ;  /* 0x000000016a6ab824 */ /* 0x100fe200078e0a03 */
[----:B------:R-:W-:Y:S01]  /*38a0*/  ISETP.GT.U32.AND P6, PT, R3, R44, PT ;  /* 0x0000002c0300720c */ /* 0x000fe20003fc4070 */
[--C-:B------:R-:W-:Y:S01]  /*38b0*/  @!P5 IMAD.IADD R108, R108, 0x1, -R3.reuse ;  /* 0x000000016c6cd824 */ /* 0x100fe200078e0a03 */
[----:B------:R-:W-:Y:S01]  /*38c0*/  ISETP.GE.AND P3, PT, R51, RZ, PT ;  /* 0x000000ff3300720c */ /* 0x000fe20003f66270 */
[--C-:B------:R-:W-:Y:S01]  /*38d0*/  @!P2 IMAD.IADD R110, R110, 0x1, -R3.reuse ;  /* 0x000000016e6ea824 */ /* 0x100fe200078e0a03 */
[----:B------:R-:W-:Y:S01]  /*38e0*/  ISETP.GE.AND P5, PT, R57, RZ, PT ;  /* 0x000000ff3900720c */ /* 0x000fe20003fa6270 */
[--C-:B------:R-:W-:Y:S01]  /*38f0*/  @!P1 IMAD.IADD R112, R112, 0x1, -R3.reuse ;  /* 0x0000000170709824 */ /* 0x100fe200078e0a03 */
[----:B------:R-:W-:Y:S01]  /*3900*/  ISETP.GE.AND P2, PT, R59, RZ, PT ;  /* 0x000000ff3b00720c */ /* 0x000fe20003f46270 */
[--C-:B------:R-:W-:Y:S01]  /*3910*/  @!P4 IMAD.IADD R114, R114, 0x1, -R3.reuse ;  /* 0x000000017272c824 */ /* 0x100fe200078e0a03 */
[----:B------:R-:W-:Y:S01]  /*3920*/  ISETP.GE.AND P1, PT, R61, RZ, PT ;  /* 0x000000ff3d00720c */ /* 0x000fe20003f26270 */
[----:B------:R-:W-:Y:S01]  /*3930*/  @!P0 IMAD.IADD R116, R116, 0x1, -R3 ;  /* 0x0000000174748824 */ /* 0x000fe200078e0a03 */
[----:B------:R-:W-:Y:S01]  /*3940*/  ISETP.GE.AND P4, PT, R63, RZ, PT ;  /* 0x000000ff3f00720c */ /* 0x000fe20003f86270 */
[----:B------:R-:W-:Y:S01]  /*3950*/  IMAD.MOV.U32 R96, RZ, RZ, R56 ;  /* 0x000000ffff607224 */ /* 0x000fe200078e0038 */
[----:B------:R-:W-:Y:S01]  /*3960*/  ISETP.GE.AND P0, PT, R65, RZ, PT ;  /* 0x000000ff4100720c */ /* 0x000fe20003f06270 */
[----:B------:R-:W-:-:S02]  /*3970*/  IMAD.MOV.U32 R98, RZ, RZ, R58 ;  /* 0x000000ffff627224 */ /* 0x000fc400078e003a */
[----:B------:R-:W-:Y:S02]  /*3980*/  IMAD.MOV.U32 R100, RZ, RZ, R60 ;  /* 0x000000ffff647224 */ /* 0x000fe400078e003c */
[----:B------:R-:W-:Y:S02]  /*3990*/  IMAD.MOV.U32 R102, RZ, RZ, R42 ;  /* 0x000000ffff667224 */ /* 0x000fe400078e002a */
[--C-:B------:R-:W-:Y:S01]  /*39a0*/  @!P6 IMAD.IADD R44, R44, 0x1, -R3.reuse ;  /* 0x000000012c2ce824 */ /* 0x100fe200078e0a03 */
[C---:B------:R-:W-:Y:S01]  /*39b0*/  ISETP.GT.U32.AND P6, PT, R3.reuse, R116, PT ;  /* 0x000000740300720c */ /* 0x040fe20003fc4070 */
[----:B------:R-:W-:Y:S01]  /*39c0*/  @!P3 IMAD.MOV R96, RZ, RZ, -R96 ;  /* 0x000000ffff60b224 */ /* 0x000fe200078e0a60 */
        /* <DEDUP_REMOVED lines=8> */
[----:B------:R-:W-:Y:S01]  /*3a50*/  ISETP.GT.U32.AND P4, PT, R3, R44, PT ;  /* 0x0000002c0300720c */ /* 0x000fe20003f84070 */
[----:B------:R-:W-:Y:S01]  /*3a60*/  @!P0 IMAD.MOV R106, RZ, RZ, -R106 ;  /* 0x000000ffff6a8224 */ /* 0x000fe200078e0a6a */
[----:B------:R-:W-:Y:S01]  /*3a70*/  ISETP.GE.AND P0, PT, R4, RZ, PT ;  /* 0x000000ff0400720c */ /* 0x000fe20003f06270 */
        /* <DEDUP_REMOVED lines=11> */
[----:B------:R-:W-:-:S02]  /*3b30*/  ISETP.NE.AND P4, PT, R41, RZ, PT ;  /* 0x000000ff2900720c */ /* 0x000fc40003f85270 */
[----:B------:R-:W-:Y:S01]  /*3b40*/  LOP3.LUT R3, RZ, R41, RZ, 0x33, !PT ;  /* 0x00000029ff037212 */ /* 0x000fe200078e33ff */
[----:B------:R-:W-:Y:S02]  /*3b50*/  IMAD.MOV.U32 R118, RZ, RZ, R44 ;  /* 0x000000ffff767224 */ /* 0x000fe400078e002c */
[----:B------:R-:W-:Y:S01]  /*3b60*/  @!P3 IMAD.MOV R108, RZ, RZ, -R108 ;  /* 0x000000ffff6cb224 */ /* 0x000fe200078e0a6c */
[C---:B------:R-:W-:Y:S01]  /*3b70*/  SEL R41, R3.reuse, R80, !P4 ;  /* 0x0000005003297207 */ /* 0x040fe20006000000 */
        /* <DEDUP_REMOVED lines=9> */
[----:B------:R-:W-:Y:S01]  /*3c10*/  SEL R14, R3, R14, !P4 ;  /* 0x0000000e030e7207 */ /* 0x000fe20006000000 */
[----:B------:R-:W-:Y:S01]  /*3c20*/  IMAD R41, R41, UR5, RZ ;  /* 0x0000000529297c24 */ /* 0x000fe2000f8e02ff */
[----:B------:R-:W-:Y:S01]  /*3c30*/  SEL R4, R3, R24, !P4 ;  /* 0x0000001803047207 */ /* 0x000fe20006000000 */
[----:B------:R-:W-:Y:S01]  /*3c40*/  IMAD R43, R43, UR5, RZ ;  /* 0x000000052b2b7c24 */ /* 0x000fe2000f8e02ff */
[C---:B------:R-:W-:Y:S01]  /*3c50*/  SEL R5, R3.reuse, R25, !P4 ;  /* 0x0000001903057207 */ /* 0x040fe20006000000 */
[----:B------:R-:W-:Y:S01]  /*3c60*/  IMAD R83, R6, UR5, RZ ;  /* 0x0000000506537c24 */ /* 0x000fe2000f8e02ff */
[----:B------:R-:W-:Y:S01]  /*3c70*/  SEL R42, R3, R26, !P4 ;  /* 0x0000001a032a7207 */ /* 0x000fe20006000000 */
[----:B------:R-:W-:Y:S01]  /*3c80*/  IMAD R45, R45, UR5, RZ ;  /* 0x000000052d2d7c24 */ /* 0x000fe2000f8e02ff */
[----:B------:R-:W-:Y:S01]  /*3c90*/  SEL R44, R3, R27, !P4 ;  /* 0x0000001b032c7207 */ /* 0x000fe20006000000 */
[----:B------:R-:W-:Y:S01]  /*3ca0*/  IMAD R49, R49, UR5, RZ ;  /* 0x0000000531317c24 */ /* 0x000fe2000f8e02ff */
[C---:B------:R-:W-:Y:S01]  /*3cb0*/  SEL R46, R3.reuse, R28, !P4 ;  /* 0x0000001c032e7207 */ /* 0x040fe20006000000 */
[----:B------:R-:W-:Y:S01]  /*3cc0*/  IMAD R67, R14, UR5, RZ ;  /* 0x000000050e437c24 */ /* 0x000fe2000f8e02ff */
[C---:B------:R-:W-:Y:S01]  /*3cd0*/  SEL R48, R3.reuse, R29, !P4 ;  /* 0x0000001d03307207 */ /* 0x040fe20006000000 */
[----:B------:R-:W-:Y:S01]  /*3ce0*/  IMAD R79, R4, UR5, RZ ;  /* 0x00000005044f7c24 */ /* 0x000fe2000f8e02ff */
[----:B------:R-:W-:Y:S01]  /*3cf0*/  SEL R50, R3, R30, !P4 ;  /* 0x0000001e03327207 */ /* 0x000fe20006000000 */
[----:B------:R-:W-:Y:S01]  /*3d00*/  IMAD R81, R5, UR5, RZ ;  /* 0x0000000505517c24 */ /* 0x000fe2000f8e02ff */
[C---:B------:R-:W-:Y:S01]  /*3d10*/  SEL R51, R3.reuse, R31, !P4 ;  /* 0x0000001f03337207 */ /* 0x040fe20006000000 */
        /* <DEDUP_REMOVED lines=69> */
[----:B------:R-:W-:-:S02]  /*4170*/  SEL R47, R3, R82, !P4 ;  /* 0x00000052032f7207 */ /* 0x000fc40006000000 */
[C---:B------:R-:W-:Y:S02]  /*4180*/  SEL R90, R3.reuse, R90, !P4 ;  /* 0x0000005a035a7207 */ /* 0x040fe40006000000 */
[----:B------:R-:W-:Y:S01]  /*4190*/  SEL R36, R3, R92, !P4 ;  /* 0x0000005c03247207 */ /* 0x000fe20006000000 */
[----:B------:R-:W-:Y:S01]  /*41a0*/  IMAD R47, R47, UR5, RZ ;  /* 0x000000052f2f7c24 */ /* 0x000fe2000f8e02ff */
[C---:B------:R-:W-:Y:S01]  /*41b0*/  SEL R40, R3.reuse, R94, !P4 ;  /* 0x0000005e03287207 */ /* 0x040fe20006000000 */
[----:B------:R-:W-:Y:S01]  /*41c0*/  IMAD R121, R90, UR5, RZ ;  /* 0x000000055a797c24 */ /* 0x000fe2000f8e02ff */
[C---:B------:R-:W-:Y:S02]  /*41d0*/  SEL R37, R3.reuse, R96, !P4 ;  /* 0x0000006003257207 */ /* 0x040fe40006000000 */
[C---:B------:R-:W-:Y:S02]  /*41e0*/  SEL R39, R3.reuse, R98, !P4 ;  /* 0x0000006203277207 */ /* 0x040fe40006000000 */
[----:B------:R-:W-:-:S02]  /*41f0*/  SEL R28, R3, R100, !P4 ;  /* 0x00000064031c7207 */ /* 0x000fc40006000000 */
[C---:B------:R-:W-:Y:S02]  /*4200*/  SEL R31, R3.reuse, R102, !P4 ;  /* 0x00000066031f7207 */ /* 0x040fe40006000000 */
[C---:B------:R-:W-:Y:S02]  /*4210*/  SEL R32, R3.reuse, R104, !P4 ;  /* 0x0000006803207207 */ /* 0x040fe40006000000 */
[C---:B------:R-:W-:Y:S02]  /*4220*/  SEL R34, R3.reuse, R106, !P4 ;  /* 0x0000006a03227207 */ /* 0x040fe40006000000 */
[C---:B------:R-:W-:Y:S02]  /*4230*/  SEL R27, R3.reuse, R108, !P4 ;  /* 0x0000006c031b7207 */ /* 0x040fe40006000000 */
[C---:B------:R-:W-:Y:S02]  /*4240*/  SEL R30, R3.reuse, R110, !P4 ;  /* 0x0000006e031e7207 */ /* 0x040fe40006000000 */
[----:B------:R-:W-:Y:S01]  /*4250*/  SEL R33, R3, R112, !P4 ;  /* 0x0000007003217207 */ /* 0x000fe20006000000 */
[----:B------:R-:W-:Y:S01]  /*4260*/  IMAD R27, R27, UR5, RZ ;  /* 0x000000051b1b7c24 */ /* 0x000fe2000f8e02ff */
[----:B------:R-:W-:-:S02]  /*4270*/  SEL R38, R3, R114, !P4 ;  /* 0x0000007203267207 */ /* 0x000fc40006000000 */
[C---:B------:R-:W-:Y:S02]  /*4280*/  SEL R29, R3.reuse, R116, !P4 ;  /* 0x00000074031d7207 */ /* 0x040fe40006000000 */
[----:B------:R-:W-:Y:S02]  /*4290*/  SEL R35, R3, R118, !P4 ;  /* 0x0000007603237207 */ /* 0x000fe40006000000 */
[-C--:B-1----:R-:W-:Y:S01]  /*42a0*/  IADD3 R3, P1, R41, R204.reuse, RZ ;  /* 0x000000cc29037210 */ /* 0x082fe20007f3e0ff */
[----:B------:R-:W-:Y:S01]  /*42b0*/  IMAD R29, R29, UR5, RZ ;  /* 0x000000051d1d7c24 */ /* 0x000fe2000f8e02ff */
[----:B------:R-:W-:Y:S01]  /*42c0*/  IADD3 R61, P3, R43, R204, RZ ;  /* 0x000000cc2b3d7210 */ /* 0x000fe20007f7e0ff */
[----:B------:R-:W-:Y:S01]  /*42d0*/  IMAD R35, R35, UR5, RZ ;  /* 0x0000000523237c24 */ /* 0x000fe2000f8e02ff */
[----:B------:R-:W-:Y:S02]  /*42e0*/  R2UR UR58, R3 ;  /* 0x00000000033a72ca */ /* 0x000fe400000e0000 */
[----:B------:R-:W-:-:S02]  /*42f0*/  SHF.R.S32.HI R14, RZ, 0x1f, R83 ;  /* 0x0000001fff0e7819 */ /* 0x000fc40000011453 */
[-C--:B------:R-:W-:Y:S02]  /*4300*/  IADD3 R3, P2, R45, R204.reuse, RZ ;  /* 0x000000cc2d037210 */ /* 0x080fe40007f5e0ff */
[----:B------:R-:W-:Y:S01]  /*4310*/  R2UR UR55, R61 ;  /* 0x000000003d3772ca */ /* 0x000fe200000e0000 */
[----:B------:R-:W-:Y:S01]  /*4320*/  IMAD R61, R8, UR5, RZ ;  /* 0x00000005083d7c24 */ /* 0x000fe2000f8e02ff */
[-C--:B------:R-:W-:Y:S02]  /*4330*/  IADD3 R83, P5, R83, R204.reuse, RZ ;  /* 0x000000cc53537210 */ /* 0x080fe40007fbe0ff */
[----:B------:R-:W-:Y:S02]  /*4340*/  IADD3 R63, P4, R49, R204, RZ ;  /* 0x000000cc313f7210 */ /* 0x000fe40007f9e0ff */
[----:B------:R-:W-:Y:S01]  /*4350*/  R2UR UR54, R3 ;  /* 0x00000000033672ca */ /* 0x000fe200000e0000 */
[----:B------:R-:W-:Y:S01]  /*4360*/  IMAD.X R14, R14, 0x1, R205, P5 ;  /* 0x000000010e0e7824 */ /* 0x000fe200028e06cd */
[----:B------:R-:W-:-:S02]  /*4370*/  SHF.R.S32.HI R16, RZ, 0x1f, R7 ;  /* 0x0000001fff107819 */ /* 0x000fc40000011407 */
[-C--:B------:R-:W-:Y:S02]  /*4380*/  IADD3 R3, P6, R7, R204.reuse, RZ ;  /* 0x000000cc07037210 */ /* 0x080fe40007fde0ff */
[----:B------:R-:W-:Y:S01]  /*4390*/  R2UR UR56, R63 ;  /* 0x000000003f3872ca */ /* 0x000fe200000e0000 */
[----:B------:R-:W-:Y:S01]  /*43a0*/  IMAD R63, R10, UR5, RZ ;  /* 0x000000050a3f7c24 */ /* 0x000fe2000f8e02ff */
[----:B------:R-:W-:Y:S01]  /*43b0*/  SHF.R.S32.HI R18, RZ, 0x1f, R61 ;  /* 0x0000001fff127819 */ /* 0x000fe2000001143d */
[----:B------:R-:W-:Y:S01]  /*43c0*/  IMAD.X R16, R16, 0x1, R205, P6 ;  /* 0x0000000110107824 */ /* 0x000fe200030e06cd */
[-C--:B------:R-:W-:Y:S02]  /*43d0*/  IADD3 R4, P5, R61, R204.reuse, RZ ;  /* 0x000000cc3d047210 */ /* 0x080fe40007fbe0ff */
[-C--:B------:R-:W-:Y:S02]  /*43e0*/  IADD3 R65, P0, R47, R204.reuse, RZ ;  /* 0x000000cc2f417210 */ /* 0x080fe40007f1e0ff */
[----:B------:R-:W-:Y:S01]  /*43f0*/  SHF.R.S32.HI R20, RZ, 0x1f, R9 ;  /* 0x0000001fff147819 */ /* 0x000fe20000011409 */
[----:B------:R-:W-:Y:S01]  /*4400*/  IMAD.X R18, R18, 0x1, R205, P5 ;  /* 0x0000000112127824 */ /* 0x000fe200028e06cd */
[----:B------:R-:W-:-:S02]  /*4410*/  IADD3 R6, P6, R9, R204, RZ ;  /* 0x000000cc09067210 */ /* 0x000fc40007fde0ff */
[----:B------:R-:W-:Y:S01]  /*4420*/  R2UR UR57, R65 ;  /* 0x00000000413972ca */ /* 0x000fe200000e0000 */
[----:B------:R-:W-:Y:S01]  /*4430*/  IMAD R65, R12, UR5, RZ ;  /* 0x000000050c417c24 */ /* 0x000fe2000f8e02ff */
[----:B------:R-:W-:Y:S01]  /*4440*/  SHF.R.S32.HI R22, RZ, 0x1f, R63 ;  /* 0x0000001fff167819 */ /* 0x000fe2000001143f */
[----:B------:R-:W-:Y:S01]  /*4450*/  IMAD.X R20, R20, 0x1, R205, P6 ;  /* 0x0000000114147824 */ /* 0x000fe200030e06cd */
[-C--:B------:R-:W-:Y:S02]  /*4460*/  IADD3 R8, P5, R63, R204.reuse, RZ ;  /* 0x000000cc3f087210 */ /* 0x080fe40007fbe0ff */
[----:B------:R-:W-:Y:S02]  /*4470*/  SHF.R.S32.HI R56, RZ, 0x1f, R11 ;  /* 0x0000001fff387819 */ /* 0x000fe4000001140b */
[----:B------:R-:W-:Y:S01]  /*4480*/  IADD3 R10, P6, R11, R204, RZ ;  /* 0x000000cc0b0a7210 */ /* 0x000fe20007fde0ff */
[----:B------:R-:W-:Y:S01]  /*4490*/  IMAD.X R22, R22, 0x1, R205, P5 ;  /* 0x0000000116167824 */ /* 0x000fe200028e06cd */
[----:B------:R-:W-:-:S02]  /*44a0*/  SHF.R.S32.HI R58, RZ, 0x1f, R65 ;  /* 0x0000001fff3a7819 */ /* 0x000fc40000011441 */
[-C--:B------:R-:W-:Y:S01]  /*44b0*/  IADD3 R12, P5, R65, R204.reuse, RZ ;  /* 0x000000cc410c7210 */ /* 0x080fe20007fbe0ff */
[----:B------:R-:W-:Y:S01]  /*44c0*/  IMAD.X R56, R56, 0x1, R205, P6 ;  /* 0x0000000138387824 */ /* 0x000fe200030e06cd */
[----:B------:R-:W-:Y:S02]  /*44d0*/  SHF.R.S32.HI R60, RZ, 0x1f, R13 ;  /* 0x0000001fff3c7819 */ /* 0x000fe4000001140d */
[-C--:B------:R-:W-:Y:S01]  /*44e0*/  IADD3 R5, P6, R13, R204.reuse, RZ ;  /* 0x000000cc0d057210 */ /* 0x080fe20007fde0ff */
[----:B------:R-:W-:Y:S01]  /*44f0*/  IMAD.X R58, R58, 0x1, R205, P5 ;  /* 0x000000013a3a7824 */ /* 0x000fe200028e06cd */
        /* <DEDUP_REMOVED lines=22> */
[----:B------:R-:W-:Y:S01]  /*4660*/  SHF.R.S32.HI R78, RZ, 0x1f, R75 ;  /* 0x0000001fff4e7819 */ /* 0x000fe2000001144b */
[----:B------:R-:W-:Y:S01]  /*4670*/  IMAD.X R74, R74, 0x1, R205, P5 ;  /* 0x000000014a4a7824 */ /* 0x000fe200028e06cd */
[-C--:B------:R-:W-:Y:S02]  /*4680*/  IADD3 R21, P6, R21, R204.reuse, RZ ;  /* 0x000000cc15157210 */ /* 0x080fe40007fde0ff */
[-C--:B------:R-:W-:Y:S02]  /*4690*/  IADD3 R23, P5, R75, R204.reuse, RZ ;  /* 0x000000cc4b177210 */ /* 0x080fe40007fbe0ff */
[----:B------:R-:W-:Y:S01]  /*46a0*/  SHF.R.S32.HI R80, RZ, 0x1f, R77 ;  /* 0x0000001fff507819 */ /* 0x000fe2000001144d */
[----:B------:R-:W-:Y:S01]  /*46b0*/  IMAD.X R76, R76, 0x1, R205, P6 ;  /* 0x000000014c4c7824 */ /* 0x000fe200030e06cd */
[----:B------:R-:W-:Y:S01]  /*46c0*/  SHF.R.S32.HI R82, RZ, 0x1f, R79 ;  /* 0x0000001fff527819 */ /* 0x000fe2000001144f */
[----:B------:R-:W-:Y:S01]  /*46d0*/  IMAD.X R78, R78, 0x1, R205, P5 ;  /* 0x000000014e4e7824 */ /* 0x000fe200028e06cd */
[----:B------:R-:W-:-:S02]  /*46e0*/  IADD3 R57, P6, R77, R204, RZ ;  /* 0x000000cc4d397210 */ /* 0x000fc40007fde0ff */
[-C--:B------:R-:W-:Y:S02]  /*46f0*/  IADD3 R59, P5, R79, R204.reuse, RZ ;  /* 0x000000cc4f3b7210 */ /* 0x080fe40007fbe0ff */
[----:B------:R-:W-:Y:S01]  /*4700*/  SHF.R.S32.HI R84, RZ, 0x1f, R81 ;  /* 0x0000001fff547819 */ /* 0x000fe20000011451 */
[----:B------:R-:W-:Y:S01]  /*4710*/  IMAD.X R80, R80, 0x1, R205, P6 ;  /* 0x0000000150507824 */ /* 0x000fe200030e06cd */
        /* <DEDUP_REMOVED lines=20> */
[-C--:B------:R-:W-:Y:S01]  /*4860*/  IADD3 R73, P6, R51, R204.reuse, RZ ;  /* 0x000000cc33497210 */ /* 0x080fe20007fde0ff */
[----:B------:R-:W-:Y:S01]  /*4870*/  IMAD R51, R24, UR5, RZ ;  /* 0x0000000518337c24 */ /* 0x000fe2000f8e02ff */
[----:B------:R-:W-:-:S02]  /*4880*/  IADD3 R75, P5, R95, R204, RZ ;  /* 0x000000cc5f4b7210 */ /* 0x000fc40007fbe0ff */
[----:B------:R-:W-:Y:S01]  /*4890*/  SHF.R.S32.HI R46, RZ, 0x1f, R53 ;  /* 0x0000001fff2e7819 */ /* 0x000fe20000011435 */
[----:B------:R-:W-:Y:S01]  /*48a0*/  IMAD.X R93, R44, 0x1, R205, P6 ;  /* 0x000000012c5d7824 */ /* 0x000fe200030e06cd */
[----:B------:R-:W-:Y:S01]  /*48b0*/  SHF.R.S32.HI R96, RZ, 0x1f, R97 ;  /* 0x0000001fff607819 */ /* 0x000fe20000011461 */
[----:B------:R-:W-:Y:S01]  /*48c0*/  IMAD.X R94, R94, 0x1, R205, P5 ;  /* 0x000000015e5e7824 */ /* 0x000fe200028e06cd */
[-C--:B------:R-:W-:Y:S01]  /*48d0*/  IADD3 R77, P6, R53, R204.reuse, RZ ;  /* 0x000000cc354d7210 */ /* 0x080fe20007fde0ff */
[----:B------:R-:W-:Y:S01]  /*48e0*/  IMAD R53, R26, UR5, RZ ;  /* 0x000000051a357c24 */ /* 0x000fe2000f8e02ff */
        /* <DEDUP_REMOVED lines=12> */
[-C--:B------:R-:W-:Y:S02]  /*49b0*/  IADD3 R85, P6, R101, R204.reuse, RZ ;  /* 0x000000cc65557210 */ /* 0x080fe40007fde0ff */
[-C--:B------:R-:W-:Y:S01]  /*49c0*/  IADD3 R87, P5, R103, R204.reuse, RZ ;  /* 0x000000cc67577210 */ /* 0x080fe20007fbe0ff */
[----:B------:R-:W-:Y:S01]  /*49d0*/  IMAD R103, R39, UR5, RZ ;  /* 0x0000000527677c24 */ /* 0x000fe2000f8e02ff */
        /* <DEDUP_REMOVED lines=12> */
[-C--:B------:R-:W-:Y:S02]  /*4aa0*/  IADD3 R186, P5, R111, R204.reuse, RZ ;  /* 0x000000cc6fba7210 */ /* 0x080fe40007fbe0ff */
[----:B------:R-:W-:Y:S01]  /*4ab0*/  SHF.R.S32.HI R42, RZ, 0x1f, R113 ;  /* 0x0000001fff2a7819 */ /* 0x000fe20000011471 */
[--C-:B------:R-:W-:Y:S01]  /*4ac0*/  IMAD.X R183, R46, 0x1, R205.reuse, P6 ;  /* 0x000000012eb77824 */ /* 0x100fe200030e06cd */
[----:B------:R-:W-:Y:S01]  /*4ad0*/  IADD3 R188, P6, R113, R204, RZ ;  /* 0x000000cc71bc7210 */ /* 0x000fe20007fde0ff */
[----:B------:R-:W-:Y:S01]  /*4ae0*/  IMAD.X R185, R48, 0x1, R205, P5 ;  /* 0x0000000130b97824 */ /* 0x000fe200028e06cd */
[----:B------:R-:W-:-:S02]  /*4af0*/  SHF.R.S32.HI R44, RZ, 0x1f, R115 ;  /* 0x0000001fff2c7819 */ /* 0x000fc40000011473 */
[-C--:B------:R-:W-:Y:S01]  /*4b00*/  IADD3 R190, P5, R115, R204.reuse, RZ ;  /* 0x000000cc73be7210 */ /* 0x080fe20007fbe0ff */
[----:B------:R-:W-:Y:S01]  /*4b10*/  IMAD.X R187, R42, 0x1, R205, P6 ;  /* 0x000000012abb7824 */ /* 0x000fe200030e06cd */
[----:B------:R-:W-:Y:S02]  /*4b20*/  SHF.R.S32.HI R42, RZ, 0x1f, R117 ;  /* 0x0000001fff2a7819 */ /* 0x000fe40000011475 */
[----:B------:R-:W-:Y:S01]  /*4b30*/  SHF.R.S32.HI R24, RZ, 0x1f, R25 ;  /* 0x0000001fff187819 */ /* 0x000fe20000011419 */
[----:B------:R-:W-:Y:S01]  /*4b40*/  IMAD.X R189, R44, 0x1, R205, P5 ;  /* 0x000000012cbd7824 */ /* 0x000fe200028e06cd */
[-C--:B------:R-:W-:Y:S02]  /*4b50*/  IADD3 R192, P5, R117, R204.reuse, RZ ;  /* 0x000000cc75c07210 */ /* 0x080fe40007fbe0ff */
[----:B------:R-:W-:Y:S02]  /*4b60*/  SHF.R.S32.HI R44, RZ, 0x1f, R119 ;  /* 0x0000001fff2c7819 */ /* 0x000fe40000011477 */
[----:B------:R-:W-:Y:S01]  /*4b70*/  SHF.R.S32.HI R26, RZ, 0x1f, R51 ;  /* 0x0000001fff1a7819 */ /* 0x000fe20000011433 */
[----:B------:R-:W-:Y:S01]  /*4b80*/  IMAD.X R191, R42, 0x1, R205, P5 ;  /* 0x000000012abf7824 */ /* 0x000fe200028e06cd */
[----:B------:R-:W-:-:S02]  /*4b90*/  IADD3 R194, P5, R119, R204, RZ ;  /* 0x000000cc77c27210 */ /* 0x000fc40007fbe0ff */
[----:B------:R-:W-:Y:S01]  /*4ba0*/  SHF.R.S32.HI R42, RZ, 0x1f, R47 ;  /* 0x0000001fff2a7819 */ /* 0x000fe2000001142f */
[----:B------:R-:W-:Y:S01]  /*4bb0*/  IMAD R47, R28, UR5, RZ ;  /* 0x000000051c2f7c24 */ /* 0x000fe2000f8e02ff */
[----:B------:R-:W-:Y:S01]  /*4bc0*/  LOP3.LUT R109, R0, 0x4, RZ, 0xfc, !PT ;  /* 0x00000004006d7812 */ /* 0x000fe200078efcff */
[----:B------:R-:W-:Y:S01]  /*4bd0*/  IMAD.X R193, R44, 0x1, R205, P5 ;  /* 0x000000012cc17824 */ /* 0x000fe200028e06cd */
[-C--:B------:R-:W-:Y:S01]  /*4be0*/  IADD3 R196, P5, R25, R204.reuse, RZ ;  /* 0x000000cc19c47210 */ /* 0x080fe20007fbe0ff */
[----:B------:R-:W-:Y:S01]  /*4bf0*/  IMAD R25, R36, UR5, RZ ;  /* 0x0000000524197c24 */ /* 0x000fe2000f8e02ff */
[----:B------:R-:W-:Y:S01]  /*4c00*/  SHF.R.S32.HI R44, RZ, 0x1f, R41 ;  /* 0x0000001fff2c7819 */ /* 0x000fe20000011429 */
[--C-:B------:R-:W-:Y:S01]  /*4c10*/  IMAD.X R42, R42, 0x1, R205.reuse, P0 ;  /* 0x000000012a2a7824 */ /* 0x100fe200000e06cd */
[----:B------:R-:W-:Y:S01]  /*4c20*/  LEA.HI R108, R133, 0x4e, RZ, 0x1a ;  /* 0x0000004e856c7811 */ /* 0x000fe200078fd0ff */
[----:B------:R-:W-:Y:S01]  /*4c30*/  IMAD.X R195, R24, 0x1, R205, P5 ;  /* 0x0000000118c37824 */ /* 0x000fe200028e06cd */
[-C--:B------:R-:W-:Y:S01]  /*4c40*/  IADD3 R198, P5, R51, R204.reuse, RZ ;  /* 0x000000cc33c67210 */ /* 0x080fe20007fbe0ff */
[----:B------:R-:W-:Y:S01]  /*4c50*/  IMAD R51, R37, UR5, RZ ;  /* 0x0000000525337c24 */ /* 0x000fe2000f8e02ff */
[----:B------:R-:W-:Y:S01]  /*4c60*/  SHF.R.S32.HI R24, RZ, 0x1f, R53 ;  /* 0x0000001fff187819 */ /* 0x000fe20000011435 */
[--C-:B------:R-:W-:Y:S01]  /*4c70*/  IMAD.X R44, R44, 0x1, R205.reuse, P1 ;  /* 0x000000012c2c7824 */ /* 0x100fe200008e06cd */
[-C--:B------:R-:W-:Y:S01]  /*4c80*/  IADD3 R46, P6, R121, R204.reuse, RZ ;  /* 0x000000cc792e7210 */ /* 0x080fe20007fde0ff */
[----:B------:R-:W-:Y:S01]  /*4c90*/  IMAD.X R197, R26, 0x1, R205, P5 ;  /* 0x000000011ac57824 */ /* 0x000fe200028e06cd */
[-C--:B------:R-:W-:Y:S01]  /*4ca0*/  IADD3 R200, P5, R53, R204.reuse, RZ ;  /* 0x000000cc35c87210 */ /* 0x080fe20007fbe0ff */
[----:B------:R-:W-:Y:S01]  /*4cb0*/  IMAD R109, R109, UR22, RZ ;  /* 0x000000166d6d7c24 */ /* 0x000fe2000f8e02ff */
[----:B------:R-:W-:Y:S01]  /*4cc0*/  SHF.R.S32.HI R26, RZ, 0x1f, R49 ;  /* 0x0000001fff1a7819 */ /* 0x000fe20000011431 */
[----:B------:R-:W-:Y:S01]  /*4cd0*/  IMAD R53, R32, UR5, RZ ;  /* 0x0000000520357c24 */ /* 0x000fe2000f8e02ff */
[-C--:B------:R-:W-:Y:S01]  /*4ce0*/  IADD3 R36, P0, R51, R204.reuse, RZ ;  /* 0x000000cc33247210 */ /* 0x080fe20007f1e0ff */
[--C-:B------:R-:W-:Y:S01]  /*4cf0*/  IMAD.X R199, R24, 0x1, R205.reuse, P5 ;  /* 0x0000000118c77824 */ /* 0x100fe200028e06cd */
[-C--:B------:R-:W-:Y:S01]  /*4d00*/  IADD3 R39, P5, R25, R204.reuse, RZ ;  /* 0x000000cc19277210 */ /* 0x080fe20007fbe0ff */
[----:B------:R-:W-:Y:S01]  /*4d10*/  IMAD.X R41, R26, 0x1, R205, P4 ;  /* 0x000000011a297824 */ /* 0x000fe200020e06cd */
[----:B------:R-:W-:Y:S01]  /*4d20*/  IADD3 R24, P4, R103, R204, RZ ;  /* 0x000000cc67187210 */ /* 0x000fe20007f9e0ff */
[----:B------:R-:W-:Y:S01]  /*4d30*/  IMAD R49, R31, UR5, RZ ;  /* 0x000000051f317c24 */ /* 0x000fe2000f8e02ff */
[----:B------:R-:W-:-:S02]  /*4d40*/  R2UR UR52, R39 ;  /* 0x00000000273472ca */ /* 0x000fc400000e0000 */
[----:B------:R-:W-:Y:S02]  /*4d50*/  R2UR UR49, R24 ;  /* 0x00000000183172ca */ /* 0x000fe400000e0000 */
[----:B------:R-:W-:Y:S01]  /*4d60*/  SHF.R.S32.HI R24, RZ, 0x1f, R45 ;  /* 0x0000001fff187819 */ /* 0x000fe2000001142d */
[----:B------:R-:W-:Y:S01]  /*4d70*/  IMAD R45, R38, UR5, RZ ;  /* 0x00000005262d7c24 */ /* 0x000fe2000f8e02ff */
[----:B------:R-:W-:Y:S02]  /*4d80*/  R2UR UR50, R36 ;  /* 0x00000000243272ca */ /* 0x000fe400000e0000 */
[----:B------:R-:W-:Y:S01]  /*4d90*/  SHF.R.S32.HI R36, RZ, 0x1f, R25 ;  /* 0x0000001fff247819 */ /* 0x000fe20000011419 */
[----:B------:R-:W-:Y:S01]  /*4da0*/  IMAD.X R39, R24, 0x1, R205, P2 ;  /* 0x0000000118277824 */ /* 0x000fe200010e06cd */
[----:B------:R-:W-:Y:S02]  /*4db0*/  IADD3 R37, P1, R55, R204, RZ ;  /* 0x000000cc37257210 */ /* 0x000fe40007f3e0ff */
[----:B------:R-:W-:Y:S01]  /*4dc0*/  SHF.R.S32.HI R26, RZ, 0x1f, R121 ;  /* 0x0000001fff1a7819 */ /* 0x000fe20000011479 */
[----:B------:R-:W-:Y:S01]  /*4dd0*/  IMAD.X R36, R36, 0x1, R205, P5 ;  /* 0x0000000124247824 */ /* 0x000fe200028e06cd */
[----:B------:R-:W-:-:S02]  /*4de0*/  R2UR UR34, R39 ;  /* 0x00000000272272ca */ /* 0x000fc400000e0000 */
[----:B------:R-:W0:Y:S01]  /*4df0*/  LDC R39, c[0x0][0x238] ;  /* 0x00008e00ff277b82 */ /* 0x000e220000000800 */
[----:B------:R-:W-:Y:S01]  /*4e00*/  R2UR UR51, R37 ;  /* 0x00000000253372ca */ /* 0x000fe200000e0000 */
[----:B------:R-:W-:Y:S01]  /*4e10*/  IMAD.X R37, R26, 0x1, R205, P6 ;  /* 0x000000011a257824 */ /* 0x000fe200030e06cd */
[-C--:B------:R-:W-:Y:S02]  /*4e20*/  IADD3 R24, P5, R105, R204.reuse, RZ ;  /* 0x000000cc69187210 */ /* 0x080fe40007fbe0ff */
[----:B------:R-:W-:Y:S01]  /*4e30*/  SHF.R.S32.HI R40, RZ, 0x1f, R43 ;  /* 0x0000001fff287819 */ /* 0x000fe2000001142b */
[----:B------:R-:W-:Y:S01]  /*4e40*/  IMAD R43, R33, UR5, RZ ;  /* 0x00000005212b7c24 */ /* 0x000fe2000f8e02ff */
[----:B------:R-:W-:Y:S02]  /*4e50*/  IADD3 R25, P6, R53, R204, RZ ;  /* 0x000000cc35197210 */ /* 0x000fe40007fde0ff */
[----:B------:R-:W-:Y:S01]  /*4e60*/  R2UR UR45, R24 ;  /* 0x00000000182d72ca */ /* 0x000fe200000e0000 */
[----:B------:R-:W-:Y:S01]  /*4e70*/  IMAD.X R40, R40, 0x1, R205, P3 ;  /* 0x0000000128287824 */ /* 0x000fe200018e06cd */
[----:B------:R-:W-:-:S02]  /*4e80*/  SHF.R.S32.HI R34, RZ, 0x1f, R55 ;  /* 0x0000001fff227819 */ /* 0x000fc40000011437 */
[----:B------:R-:W-:Y:S02]  /*4e90*/  CS2R R54, SRZ ;  /* 0x0000000000367805 */ /* 0x000fe4000001ff00 */
[----:B------:R-:W-:Y:S01]  /*4ea0*/  R2UR UR46, R25 ;  /* 0x00000000192e72ca */ /* 0x000fe200000e0000 */
[----:B------:R-:W-:Y:S01]  /*4eb0*/  IMAD R25, R30, UR5, RZ ;  /* 0x000000051e197c24 */ /* 0x000fe2000f8e02ff */
[----:B------:R-:W-:Y:S01]  /*4ec0*/  SHF.R.S32.HI R24, RZ, 0x1f, R51 ;  /* 0x0000001fff187819 */ /* 0x000fe20000011433 */
[----:B------:R-:W-:Y:S01]  /*4ed0*/  IMAD.X R34, R34, 0x1, R205, P1 ;  /* 0x0000000122227824 */ /* 0x000fe200008e06cd */
[-C--:B------:R-:W-:Y:S01]  /*4ee0*/  IADD3 R31, P3, R47, R204.reuse, RZ ;  /* 0x000000cc2f1f7210 */ /* 0x080fe20007f7e0ff */
[----:B------:R-:W-:Y:S01]  /*4ef0*/  ULDC UR5, c[0x0][0x234] ;  /* 0x00008d0000057ab9 */ /* 0x000fe20000000800 */
[----:B------:R-:W-:Y:S01]  /*4f00*/  SHF.R.S32.HI R26, RZ, 0x1f, R47 ;  /* 0x0000001fff1a7819 */ /* 0x000fe2000001142f */
[----:B------:R-:W-:Y:S01]  /*4f10*/  IMAD.X R33, R24, 0x1, R205, P0 ;  /* 0x0000000118217824 */ /* 0x000fe200000e06cd */
[-C--:B------:R-:W-:Y:S01]  /*4f20*/  IADD3 R38, P1, R27, R204.reuse, RZ ;  /* 0x000000cc1b267210 */ /* 0x080fe20007f3e0ff */
[----:B------:R-:W-:Y:S01]  /*4f30*/  IMAD R2, R2, UR5, RZ ;  /* 0x0000000502027c24 */ /* 0x000fe2000f8e02ff */
[----:B------:R-:W-:Y:S01]  /*4f40*/  R2UR UR48, R31 ;  /* 0x000000001f3072ca */ /* 0x000fe200000e0000 */
[-C--:B0-----:R-:W-:Y:S01]  /*4f50*/  IMAD R109, R108, R39.reuse, RZ ;  /* 0x000000276c6d7224 */ /* 0x081fe200078e02ff */
[-C--:B------:R-:W-:Y:S01]  /*4f60*/  IADD3 R30, P0, R25, R204.reuse, RZ ;  /* 0x000000cc191e7210 */ /* 0x080fe20007f1e0ff */
[-C--:B------:R-:W-:Y:S01]  /*4f70*/  IMAD R108, R131, R39.reuse, RZ ;  /* 0x00000027836c7224 */ /* 0x080fe200078e02ff */
[----:B------:R-:W-:Y:S01]  /*4f80*/  SHF.R.S32.HI R32, RZ, 0x1f, R103 ;  /* 0x0000001fff207819 */ /* 0x000fe20000011467 */
[CC--:B------:R-:W-:Y:S01]  /*4f90*/  IMAD R108, R0.reuse, R39.reuse, RZ ;  /* 0x00000027006c7224 */ /* 0x0c0fe200078e02ff */
[----:B------:R-:W-:Y:S01]  /*4fa0*/  LOP3.LUT R110, R0, 0x6, RZ, 0xfc, !PT ;  /* 0x00000006006e7812 */ /* 0x000fe200078efcff */
[-C--:B------:R-:W-:Y:S01]  /*4fb0*/  IMAD R108, R210, R39.reuse, RZ ;  /* 0x00000027d26c7224 */ /* 0x080fe200078e02ff */
[----:B------:R-:W-:Y:S01]  /*4fc0*/  LOP3.LUT R107, R0, 0x2, RZ, 0xfc, !PT ;  /* 0x00000002006b7812 */ /* 0x000fe200078efcff */
[-C--:B------:R-:W-:Y:S01]  /*4fd0*/  IMAD R108, R213, R39.reuse, RZ ;  /* 0x00000027d56c7224 */ /* 0x080fe200078e02ff */
[-C--:B------:R-:W-:Y:S01]  /*4fe0*/  IADD3 R28, P2, R49, R204.reuse, RZ ;  /* 0x000000cc311c7210 */ /* 0x080fe20007f5e0ff */
[-C--:B------:R-:W-:Y:S01]  /*4ff0*/  IMAD R108, R216, R39.reuse, RZ ;  /* 0x00000027d86c7224 */ /* 0x080fe200078e02ff */
[----:B------:R-:W-:Y:S01]  /*5000*/  R2UR UR44, R38 ;  /* 0x00000000262c72ca */ /* 0x000fe200000e0000 */
[-C--:B------:R-:W-:Y:S01]  /*5010*/  IMAD R108, R219, R39.reuse, RZ ;  /* 0x00000027db6c7224 */ /* 0x080fe200078e02ff */
[----:B------:R-:W-:Y:S01]  /*5020*/  R2UR UR43, R30 ;  /* 0x000000001e2b72ca */ /* 0x000fe200000e0000 */
[-C--:B------:R-:W-:Y:S01]  /*5030*/  IMAD R108, R222, R39.reuse, RZ ;  /* 0x00000027de6c7224 */ /* 0x080fe200078e02ff */
[----:B------:R-:W-:Y:S01]  /*5040*/  SHF.R.S32.HI R38, RZ, 0x1f, R25 ;  /* 0x0000001fff267819 */ /* 0x000fe20000011419 */
[-C--:B------:R-:W-:Y:S01]  /*5050*/  IMAD R108, R225, R39.reuse, RZ ;  /* 0x00000027e16c7224 */ /* 0x080fe200078e02ff */
[----:B------:R-:W-:Y:S01]  /*5060*/  SHF.R.S32.HI R30, RZ, 0x1f, R49 ;  /* 0x0000001fff1e7819 */ /* 0x000fe20000011431 */
        /* <DEDUP_REMOVED lines=9> */
[----:B------:R-:W-:Y:S01]  /*5100*/  SHF.R.S32.HI R48, RZ, 0x1f, R45 ;  /* 0x0000001fff307819 */ /* 0x000fe2000001142d */
[-C--:B------:R-:W-:Y:S01]  /*5110*/  IMAD R108, R244, R39.reuse, RZ ;  /* 0x00000027f46c7224 */ /* 0x080fe200078e02ff */
[----:B------:R-:W-:Y:S01]  /*5120*/  LOP3.LUT R111, R0, 0x8, RZ, 0xfc, !PT ;  /* 0x00000008006f7812 */ /* 0x000fe200078efcff */
[-C--:B------:R-:W-:Y:S01]  /*5130*/  IMAD R108, R247, R39.reuse, RZ ;  /* 0x00000027f76c7224 */ /* 0x080fe200078e02ff */
[----:B------:R-:W-:Y:S01]  /*5140*/  R2UR UR38, R44 ;  /* 0x000000002c2672ca */ /* 0x000fe200000e0000 */
[----:B------:R-:W-:Y:S01]  /*5150*/  IMAD.X R31, R26, 0x1, R205, P3 ;  /* 0x000000011a1f7824 */ /* 0x000fe200018e06cd */
[-C--:B------:R-:W-:Y:S01]  /*5160*/  IADD3 R24, P3, R45, R204.reuse, RZ ;  /* 0x000000cc2d187210 */ /* 0x080fe20007f7e0ff */
[-C--:B------:R-:W-:Y:S01]  /*5170*/  IMAD R108, R250, R39.reuse, RZ ;  /* 0x00000027fa6c7224 */ /* 0x080fe200078e02ff */
[----:B------:R-:W-:Y:S01]  /*5180*/  SHF.R.S32.HI R26, RZ, 0x1f, R27 ;  /* 0x0000001fff1a7819 */ /* 0x000fe2000001141b */
[-C--:B------:R-:W-:Y:S01]  /*5190*/  IMAD R108, R128, R39.reuse, RZ ;  /* 0x00000027806c7224 */ /* 0x080fe200078e02ff */
[----:B------:R-:W-:Y:S01]  /*51a0*/  R2UR UR39, R24 ;  /* 0x00000000182772ca */ /* 0x000fe200000e0000 */
[-C--:B------:R-:W-:Y:S01]  /*51b0*/  IMAD R108, R126, R39.reuse, RZ ;  /* 0x000000277e6c7224 */ /* 0x080fe200078e02ff */
[----:B------:R-:W-:Y:S01]  /*51c0*/  SHF.R.S32.HI R24, RZ, 0x1f, R53 ;  /* 0x0000001fff187819 */ /* 0x000fe20000011435 */
[-C--:B------:R-:W-:Y:S01]  /*51d0*/  IMAD R108, R124, R39.reuse, RZ ;  /* 0x000000277c6c7224 */ /* 0x080fe200078e02ff */
[----:B------:R-:W-:Y:S01]  /*51e0*/  R2UR UR37, R42 ;  /* 0x000000002a2572ca */ /* 0x000fe200000e0000 */
[-C--:B------:R-:W-:Y:S01]  /*51f0*/  IMAD R109, R130, R39.reuse, RZ ;  /* 0x00000027826d7224 */ /* 0x080fe200078e02ff */
[----:B------:R-:W-:Y:S01]  /*5200*/  R2UR UR36, R41 ;  /* 0x00000000292472ca */ /* 0x000fe200000e0000 */
[-C--:B------:R-:W-:Y:S01]  /*5210*/  IMAD R108, R122, R39.reuse, RZ ;  /* 0x000000277a6c7224 */ /* 0x080fe200078e02ff */
[----:B------:R-:W-:Y:S01]  /*5220*/  R2UR UR35, R40 ;  /* 0x00000000282372ca */ /* 0x000fe200000e0000 */
[----:B------:R-:W-:Y:S01]  /*5230*/  IMAD.X R32, R32, 0x1, R205, P4 ;  /* 0x0000000120207824 */ /* 0x000fe200020e06cd */
[-C--:B------:R-:W-:Y:S01]  /*5240*/  IADD3 R28, P4, R43, R204.reuse, RZ ;  /* 0x000000cc2b1c7210 */ /* 0x080fe20007f9e0ff */
[----:B------:R-:W-:Y:S01]  /*5250*/  IMAD R110, R110, UR21, RZ ;  /* 0x000000156e6e7c24 */ /* 0x000fe2000f8e02ff */
[----:B------:R-:W-:Y:S01]  /*5260*/  R2UR UR33, R37 ;  /* 0x00000000252172ca */ /* 0x000fe200000e0000 */
[-C--:B------:R-:W-:Y:S01]  /*5270*/  IMAD R109, R208, R39.reuse, RZ ;  /* 0x00000027d06d7224 */ /* 0x080fe200078e02ff */
[----:B------:R-:W-:Y:S01]  /*5280*/  R2UR UR42, R28 ;  /* 0x000000001c2a72ca */ /* 0x000fe200000e0000 */
[----:B------:R-:W-:Y:S01]  /*5290*/  IMAD R108, R107, UR29, RZ ;  /* 0x0000001d6b6c7c24 */ /* 0x000fe2000f8e02ff */
[----:B------:R-:W-:Y:S01]  /*52a0*/  LOP3.LUT R107, R120, 0x70, RZ, 0xc0, !PT ;  /* 0x00000070786b7812 */ /* 0x000fe200078ec0ff */
[-C--:B------:R-:W-:Y:S01]  /*52b0*/  IMAD R110, R132, R39.reuse, RZ ;  /* 0x00000027846e7224 */ /* 0x080fe200078e02ff */
[----:B------:R-:W-:Y:S01]  /*52c0*/  SHF.R.S32.HI R28, RZ, 0x1f, R105 ;  /* 0x0000001fff1c7819 */ /* 0x000fe20000011469 */
[-C--:B------:R-:W-:Y:S01]  /*52d0*/  IMAD R109, R211, R39.reuse, RZ ;  /* 0x00000027d36d7224 */ /* 0x080fe200078e02ff */
[----:B------:R-:W-:Y:S01]  /*52e0*/  LOP3.LUT R105, R133, 0x7f, RZ, 0xc0, !PT ;  /* 0x0000007f85697812 */ /* 0x000fe200078ec0ff */
[--C-:B------:R-:W-:Y:S01]  /*52f0*/  IMAD.X R27, R26, 0x1, R205.reuse, P1 ;  /* 0x000000011a1b7824 */ /* 0x100fe200008e06cd */
[----:B------:R4:W-:Y:S01]  /*5300*/  STL [R1+0xc], R107 ;  /* 0x00000c6b01007387 */ /* 0x0009e20000100800 */
[-C--:B------:R-:W-:Y:S01]  /*5310*/  IMAD R110, R129, R39.reuse, RZ ;  /* 0x00000027816e7224 */ /* 0x080fe200078e02ff */
[----:B------:R-:W-:Y:S01]  /*5320*/  R2UR UR32, R36 ;  /* 0x00000000242072ca */ /* 0x000fe200000e0000 */
[-C--:B------:R-:W-:Y:S01]  /*5330*/  IMAD R109, R214, R39.reuse, RZ ;  /* 0x00000027d66d7224 */ /* 0x080fe200078e02ff */
[----:B------:R-:W-:Y:S01]  /*5340*/  R2UR UR15, R34 ;  /* 0x00000000220f72ca */ /* 0x000fe200000e0000 */
[--C-:B------:R-:W-:Y:S01]  /*5350*/  IMAD.X R26, R38, 0x1, R205.reuse, P0 ;  /* 0x00000001261a7824 */ /* 0x100fe200000e06cd */
[C---:B------:R-:W-:Y:S01]  /*5360*/  IADD3 R102, P0, R2.reuse, UR16, RZ ;  /* 0x0000001002667c10 */ /* 0x040fe2000ff1e0ff */
[-C--:B------:R-:W-:Y:S01]  /*5370*/  IMAD R110, R209, R39.reuse, RZ ;  /* 0x00000027d16e7224 */ /* 0x080fe200078e02ff */
[----:B------:R-:W-:Y:S01]  /*5380*/  UMOV UR16, URZ ;  /* 0x0000003f00107c82 */ /* 0x000fe20008000000 */
[-C--:B------:R-:W-:Y:S01]  /*5390*/  IMAD R109, R217, R39.reuse, RZ ;  /* 0x00000027d96d7224 */ /* 0x080fe200078e02ff */
[----:B------:R-:W-:Y:S01]  /*53a0*/  LEA.HI.X.SX32 R103, R2, UR17, 0x1, P0 ;  /* 0x0000001102677c11 */ /* 0x000fe200080f0eff */
[--C-:B------:R-:W-:Y:S01]  /*53b0*/  IMAD.X R30, R30, 0x1, R205.reuse, P2 ;  /* 0x000000011e1e7824 */ /* 0x100fe200010e06cd */
[-C--:B------:R-:W-:Y:S01]  /*53c0*/  IADD3 R202, P2, R29, R204.reuse, RZ ;  /* 0x000000cc1dca7210 */ /* 0x080fe20007f5e0ff */
[-C--:B------:R-:W-:Y:S01]  /*53d0*/  IMAD R110, R212, R39.reuse, RZ ;  /* 0x00000027d46e7224 */ /* 0x080fe200078e02ff */
[----:B------:R-:W-:Y:S01]  /*53e0*/  UIADD3.X UR22, UR16, 0x40000040, URZ, UP1, !UPT ;  /* 0x4000004010167890 */ /* 0x000fe20008ffe43f */
[-C--:B------:R-:W-:Y:S01]  /*53f0*/  IMAD R109, R220, R39.reuse, RZ ;  /* 0x00000027dc6d7224 */ /* 0x080fe200078e02ff */
[----:B------:R-:W-:Y:S01]  /*5400*/  UMOV UR17, URZ ;  /* 0x0000003f00117c82 */ /* 0x000fe20008000000 */
[-C--:B------:R-:W-:Y:S01]  /*5410*/  IMAD R110, R215, R39.reuse, RZ ;  /* 0x00000027d76e7224 */ /* 0x080fe200078e02ff */
[----:B------:R-:W-:Y:S01]  /*5420*/  R2UR UR14, R33 ;  /* 0x00000000210e72ca */ /* 0x000fe200000e0000 */
[-C--:B------:R-:W-:Y:S01]  /*5430*/  IMAD R109, R223, R39.reuse, RZ ;  /* 0x00000027df6d7224 */ /* 0x080fe200078e02ff */
[----:B------:R-:W-:Y:S01]  /*5440*/  R2UR UR13, R32 ;  /* 0x00000000200d72ca */ /* 0x000fe200000e0000 */
[--C-:B------:R-:W-:Y:S01]  /*5450*/  IMAD.X R29, R24, 0x1, R205.reuse, P6 ;  /* 0x00000001181d7824 */ /* 0x100fe200030e06cd */
[----:B------:R-:W-:Y:S01]  /*5460*/  IADD3 R204, P6, R35, R204, RZ ;  /* 0x000000cc23cc7210 */ /* 0x000fe20007fde0ff */
[-C--:B------:R-:W-:Y:S01]  /*5470*/  IMAD R110, R218, R39.reuse, RZ ;  /* 0x00000027da6e7224 */ /* 0x080fe200078e02ff */
[----:B------:R-:W-:Y:S01]  /*5480*/  R2UR UR12, R31 ;  /* 0x000000001f0c72ca */ /* 0x000fe200000e0000 */
[----:B------:R-:W-:Y:S01]  /*5490*/  IMAD R109, R226, R39, RZ ;  /* 0x00000027e26d7224 */ /* 0x000fe200078e02ff */
[----:B------:R-:W-:Y:S01]  /*54a0*/  LEA.HI.X.SX32 R203, R35, R205, 0x1, P6 ;  /* 0x000000cd23cb7211 */ /* 0x000fe200030f0eff */
[-C--:B------:R-:W-:Y:S01]  /*54b0*/  IMAD R110, R221, R39.reuse, RZ ;  /* 0x00000027dd6e7224 */ /* 0x080fe200078e02ff */
[----:B------:R-:W-:Y:S01]  /*54c0*/  R2UR UR11, R30 ;  /* 0x000000001e0b72ca */ /* 0x000fe200000e0000 */
[-C--:B------:R-:W-:Y:S01]  /*54d0*/  IMAD R109, R229, R39.reuse, RZ ;  /* 0x00000027e56d7224 */ /* 0x080fe200078e02ff */
[----:B------:R-:W-:Y:S01]  /*54e0*/  R2UR UR10, R29 ;  /* 0x000000001d0a72ca */ /* 0x000fe200000e0000 */
[-C--:B------:R-:W-:Y:S01]  /*54f0*/  IMAD R110, R224, R39.reuse, RZ ;  /* 0x00000027e06e7224 */ /* 0x080fe200078e02ff */
[----:B------:R-:W-:Y:S01]  /*5500*/  R2UR UR8, R27 ;  /* 0x000000001b0872ca */ /* 0x000fe200000e0000 */
[-C--:B------:R-:W-:Y:S01]  /*5510*/  IMAD R109, R232, R39.reuse, RZ ;  /* 0x00000027e86d7224 */ /* 0x080fe200078e02ff */
[----:B------:R-:W-:Y:S01]  /*5520*/  R2UR UR7, R26 ;  /* 0x000000001a0772ca */ /* 0x000fe200000e0000 */
[----:B------:R-:W-:Y:S01]  /*5530*/  IMAD.SHL.U32 R2, R133, 0x80, RZ ;  /* 0x0000008085027824 */ /* 0x000fe200078e00ff */
[----:B------:R-:W-:Y:S01]  /*5540*/  CS2R R26, SRZ ;  /* 0x00000000001a7805 */ /* 0x000fe2000001ff00 */
[-C--:B------:R-:W-:Y:S01]  /*5550*/  IMAD R110, R227, R39.reuse, RZ ;  /* 0x00000027e36e7224 */ /* 0x080fe200078e02ff */
[----:B------:R-:W-:Y:S01]  /*5560*/  CS2R R30, SRZ ;  /* 0x00000000001e7805 */ /* 0x000fe2000001ff00 */
[-C--:B------:R-:W-:Y:S01]  /*5570*/  IMAD R109, R236, R39.reuse, RZ ;  /* 0x00000027ec6d7224 */ /* 0x080fe200078e02ff */
[----:B------:R-:W-:Y:S01]  /*5580*/  LOP3.LUT R2, R2, 0x1f80, RZ, 0xc0, !PT ;  /* 0x00001f8002027812 */ /* 0x000fe200078ec0ff */
[-C--:B------:R-:W-:Y:S01]  /*5590*/  IMAD R110, R230, R39.reuse, RZ ;  /* 0x00000027e66e7224 */ /* 0x080fe200078e02ff */
[----:B------:R-:W-:Y:S01]  /*55a0*/  CS2R R32, SRZ ;  /* 0x0000000000207805 */ /* 0x000fe2000001ff00 */
[-C--:B------:R-:W-:Y:S01]  /*55b0*/  IMAD R109, R239, R39.reuse, RZ ;  /* 0x00000027ef6d7224 */ /* 0x080fe200078e02ff */
[----:B------:R-:W-:Y:S01]  /*55c0*/  CS2R R34, SRZ ;  /* 0x0000000000227805 */ /* 0x000fe2000001ff00 */
[--C-:B------:R-:W-:Y:S01]  /*55d0*/  IMAD.X R28, R28, 0x1, R205.reuse, P5 ;  /* 0x000000011c1c7824 */ /* 0x100fe200028e06cd */
[----:B------:R-:W-:Y:S01]  /*55e0*/  CS2R R36, SRZ ;  /* 0x0000000000247805 */ /* 0x000fe2000001ff00 */
[--C-:B------:R-:W-:Y:S01]  /*55f0*/  IMAD.X R25, R46, 0x1, R205.reuse, P4 ;  /* 0x000000012e197824 */ /* 0x100fe200020e06cd */
[----:B------:R-:W-:Y:S01]  /*5600*/  CS2R R40, SRZ ;  /* 0x0000000000287805 */ /* 0x000fe2000001ff00 */
[--C-:B------:R-:W-:Y:S01]  /*5610*/  IMAD.X R24, R48, 0x1, R205.reuse, P3 ;  /* 0x0000000130187824 */ /* 0x100fe200018e06cd */
[----:B------:R-:W-:Y:S01]  /*5620*/  R2UR UR9, R28 ;  /* 0x000000001c0972ca */ /* 0x000fe200000e0000 */
[----:B------:R-:W-:Y:S01]  /*5630*/  IMAD.X R201, R50, 0x1, R205, P2 ;  /* 0x0000000132c97824 */ /* 0x000fe200010e06cd */
[----:B------:R-:W-:Y:S01]  /*5640*/  LEA.HI R205, R133, 0x5e, RZ, 0x1a ;  /* 0x0000005e85cd7811 */ /* 0x000fe200078fd0ff */
[-C--:B------:R-:W-:Y:S01]  /*5650*/  IMAD R110, R233, R39.reuse, RZ ;  /* 0x00000027e96e7224 */ /* 0x080fe200078e02ff */
[----:B------:R-:W-:Y:S01]  /*5660*/  R2UR UR6, R25 ;  /* 0x00000000190672ca */ /* 0x000fe200000e0000 */
[-C--:B------:R-:W-:Y:S01]  /*5670*/  IMAD R109, R242, R39.reuse, RZ ;  /* 0x00000027f26d7224 */ /* 0x080fe200078e02ff */
[----:B------:R-:W-:Y:S01]  /*5680*/  R2UR UR5, R24 ;  /* 0x00000000180572ca */ /* 0x000fe200000e0000 */
[-C--:B------:R-:W-:Y:S01]  /*5690*/  IMAD R110, R237, R39.reuse, RZ ;  /* 0x00000027ed6e7224 */ /* 0x080fe200078e02ff */
[----:B------:R-:W-:Y:S01]  /*56a0*/  CS2R R24, SRZ ;  /* 0x0000000000187805 */ /* 0x000fe2000001ff00 */
        /* <DEDUP_REMOVED lines=14> */
[----:B------:R-:W-:-:S02]  /*5790*/  IMAD R110, R249, R39, RZ ;  /* 0x00000027f96e7224 */ /* 0x000fc400078e02ff */
[-C--:B------:R-:W-:Y:S02]  /*57a0*/  IMAD R109, R125, R39.reuse, RZ ;  /* 0x000000277d6d7224 */ /* 0x080fe400078e02ff */
[-C--:B------:R-:W-:Y:S02]  /*57b0*/  IMAD R207, R207, R39.reuse, RZ ;  /* 0x00000027cfcf7224 */ /* 0x080fe400078e02ff */
[-C--:B------:R-:W-:Y:S02]  /*57c0*/  IMAD R206, R206, R39.reuse, RZ ;  /* 0x00000027cece7224 */ /* 0x080fe400078e02ff */
[-C--:B------:R-:W-:Y:S02]  /*57d0*/  IMAD R205, R205, R39.reuse, RZ ;  /* 0x00000027cdcd7224 */ /* 0x080fe400078e02ff */
[-C--:B------:R-:W-:Y:S02]  /*57e0*/  IMAD R110, R252, R39.reuse, RZ ;  /* 0x00000027fc6e7224 */ /* 0x080fe400078e02ff */
[----:B------:R-:W-:Y:S01]  /*57f0*/  IMAD R109, R123, R39, RZ ;  /* 0x000000277b6d7224 */ /* 0x000fe200078e02ff */
[----:B------:R-:W-:Y:S01]  /*5800*/  LOP3.LUT R39, R2, 0x70, R120, 0xf8, !PT ;  /* 0x0000007002277812 */ /* 0x000fe200078ef878 */
[----:B------:R-:W-:Y:S01]  /*5810*/  IMAD R106, R105, UR19, RZ ;  /* 0x00000013696a7c24 */ /* 0x000fe2000f8e02ff */
[----:B------:R-:W-:Y:S01]  /*5820*/  UIADD3 UR19, UP0, UR28, 0x2, URZ ;  /* 0x000000021c137890 */ /* 0x000fe2000ff1e03f */
[----:B------:R-:W-:Y:S01]  /*5830*/  IMAD R111, R111, UR20, RZ ;  /* 0x000000146f6f7c24 */ /* 0x000fe2000f8e02ff */
[----:B------:R-:W-:-:S02]  /*5840*/  LOP3.LUT R2, R39, R0, RZ, 0xfc, !PT ;  /* 0x0000000027027212 */ /* 0x000fc400078efcff */
[----:B------:R-:W-:Y:S01]  /*5850*/  CS2R R38, SRZ ;  /* 0x0000000000267805 */ /* 0x000fe2000001ff00 */
[----:B------:R-:W-:Y:S01]  /*5860*/  UIADD3.X UR17, UR17, 0x40000040, URZ, UP0, !UPT ;  /* 0x4000004011117890 */ /* 0x000fe200087fe43f */
[----:B------:R-:W-:Y:S01]  /*5870*/  LOP3.LUT R2, R2, 0x70, RZ, 0x3c, !PT ;  /* 0x0000007002027812 */ /* 0x000fe200078e3cff */
[----:B------:R-:W-:Y:S01]  /*5880*/  UMOV UR16, UR19 ;  /* 0x0000001300107c82 */ /* 0x000fe20008000000 */
[----:B------:R-:W-:Y:S01]  /*5890*/  UMOV UR19, UR22 ;  /* 0x0000001600137c82 */ /* 0x000fe20008000000 */
[----:B------:R-:W-:Y:S02]  /*58a0*/  UIADD3.64 UR20, UR16, 0x2, URZ ;  /* 0x0000000210147897 */ /* 0x000fe4000fffe03f */
[----:B------:R-:W-:Y:S02]  /*58b0*/  UIADD3.64 UR24, UR16, 0x4, URZ ;  /* 0x0000000410187897 */ /* 0x000fe4000fffe03f */
[----:B------:R-:W-:Y:S02]  /*58c0*/  UIADD3.64 UR22, UR18, 0x2, URZ ;  /* 0x0000000212167897 */ /* 0x000fe4000fffe03f */
[----:B----4-:R-:W-:-:S12]  /*58d0*/  UIADD3.64 UR26, UR18, 0x4, URZ ;  /* 0x00000004121a7897 */ /* 0x010fd8000fffe03f */
.L_x_2:
[----:B------:R-:W0:Y:S01]  /*58e0*/  LDC R114, c[0x0][0x238] ;  /* 0x00008e00ff727b82 */ /* 0x000e220000000800 */
[C---:B------:R-:W-:Y:S01]  /*58f0*/  LOP3.LUT R112, R0.reuse, 0x2, RZ, 0xfc, !PT ;  /* 0x0000000200707812 */ /* 0x040fe200078efcff */
[----:B------:R-:W-:Y:S01]  /*5900*/  ULDC UR29, c[0x0][0x238] ;  /* 0x00008e00001d7ab9 */ /* 0x000fe20000000800 */
[C---:B------:R-:W-:Y:S01]  /*5910*/  LOP3.LUT R108, R0.reuse, 0x2, RZ, 0xfc, !PT ;  /* 0x00000002006c7812 */ /* 0x040fe200078efcff */
[----:B------:R-:W1:Y:S01]  /*5920*/  S2R R123, SR_TID.X ;  /* 0x00000000007b7919 */ /* 0x000e620000002100 */
[----:B------:R-:W-:Y:S01]  /*5930*/  ISETP.GE.AND P1, PT, R0, UR59, PT ;  /* 0x0000003b00007c0c */ /* 0x000fe2000bf26270 */
[----:B------:R-:W-:Y:S01]  /*5940*/  IMAD R112, R112, UR29, RZ ;  /* 0x0000001d70707c24 */ /* 0x000fe2000f8e02ff */
[----:B------:R-:W-:Y:S01]  /*5950*/  ISETP.GE.AND P3, PT, R108, UR59, PT ;  /* 0x0000003b6c007c0c */ /* 0x000fe2000bf66270 */
[----:B------:R-:W-:Y:S01]  /*5960*/  ULDC UR31, c[0x0][0x238] ;  /* 0x00008e00001f7ab9 */ /* 0x000fe20000000800 */
[----:B------:R-:W-:Y:S01]  /*5970*/  LOP3.LUT R113, R0, 0x4, RZ, 0xfc, !PT ;  /* 0x0000000400717812 */ /* 0x000fe200078efcff */
[----:B------:R-:W-:Y:S01]  /*5980*/  ULDC UR29, c[0x0][0x238] ;  /* 0x00008e00001d7ab9 */ /* 0x000fe20000000800 */
[----:B------:R-:W-:Y:S01]  /*5990*/  IADD3 R108, P4, R112, R102, RZ ;  /* 0x00000066706c7210 */ /* 0x000fe20007f9e0ff */
[----:B------:R-:W2:Y:S01]  /*59a0*/  LDC R116, c[0x0][0x238] ;  /* 0x00008e00ff747b82 */ /* 0x000ea20000000800 */
[----:B------:R-:W-:-:S02]  /*59b0*/  PRMT R122, RZ, 0x7610, R122 ;  /* 0x00007610ff7a7816 */ /* 0x000fc4000000007a */
[----:B------:R-:W-:Y:S02]  /*59c0*/  LEA.HI.X.SX32 R109, R112, R103, 0x1, P4 ;  /* 0x00000067706d7211 */ /* 0x000fe400020f0eff */
[----:B------:R-:W-:Y:S01]  /*59d0*/  PRMT R125, RZ, 0x7610, R125 ;  /* 0x00007610ff7d7816 */ /* 0x000fe2000000007d */
[C---:B0-----:R-:W-:Y:S01]  /*59e0*/  IMAD R114, R0.reuse, R114, RZ ;  /* 0x0000007200727224 */ /* 0x041fe200078e02ff */
[----:B------:R-:W-:-:S04]  /*59f0*/  LOP3.LUT R112, R0, 0x6, RZ, 0xfc, !PT ;  /* 0x0000000600707812 */ /* 0x000fc800078efcff */
[----:B------:R0:W3:Y:S01]  /*5a00*/  @!P3 LDG.E.U8 R125, desc[UR40][R108.64] ;  /* 0x000000286c7db981 */ /* 0x0000e2000c1e1100 */
[----:B------:R-:W-:-:S04]  /*5a10*/  IADD3 R110, P2, R114, R102, RZ ;  /* 0x00000066726e7210 */ /* 0x000fc80007f5e0ff */
[----:B------:R-:W-:Y:S02]  /*5a20*/  LEA.HI.X.SX32 R111, R114, R103, 0x1, P2 ;  /* 0x00000067726f7211 */ /* 0x000fe400010f0eff */
[----:B------:R-:W-:Y:S01]  /*5a30*/  LOP3.LUT R114, R0, 0x4, RZ, 0xfc, !PT ;  /* 0x0000000400727812 */ /* 0x000fe200078efcff */
[----:B------:R-:W-:Y:S01]  /*5a40*/  IMAD R112, R112, UR29, RZ ;  /* 0x0000001d70707c24 */ /* 0x000fe2000f8e02ff */
[----:B------:R-:W-:Y:S01]  /*5a50*/  ISETP.GE.AND P2, PT, R113, UR59, PT ;  /* 0x0000003b71007c0c */ /* 0x000fe2000bf46270 */
[----:B------:R4:W5:Y:S01]  /*5a60*/  @!P1 LDG.E.U8 R122, desc[UR40][R110.64] ;  /* 0x000000286e7a9981 */ /* 0x000962000c1e1100 */
[----:B------:R-:W-:Y:S01]  /*5a70*/  PRMT R124, RZ, 0x7610, R124 ;  /* 0x00007610ff7c7816 */ /* 0x000fe2000000007c */
[----:B------:R-:W-:Y:S01]  /*5a80*/  IMAD R114, R114, UR31, RZ ;  /* 0x0000001f72727c24 */ /* 0x000fe2000f8e02ff */
[----:B------:R-:W-:Y:S01]  /*5a90*/  LOP3.LUT R113, R0, 0x6, RZ, 0xfc, !PT ;  /* 0x0000000600717812 */ /* 0x000fe200078efcff */
[----:B------:R-:W-:Y:S01]  /*5aa0*/  ULDC UR29, c[0x0][0x238] ;  /* 0x00008e00001d7ab9 */ /* 0x000fe20000000800 */
[----:B0-----:R-:W-:-:S02]  /*5ab0*/  IADD3 R108, P4, R112, R102, RZ ;  /* 0x00000066706c7210 */ /* 0x001fc40007f9e0ff */
[----:B------:R-:W-:Y:S02]  /*5ac0*/  ISETP.GE.AND P1, PT, R113, UR59, PT ;  /* 0x0000003b71007c0c */ /* 0x000fe4000bf26270 */
[----:B------:R-:W-:Y:S02]  /*5ad0*/  PRMT R127, RZ, 0x7610, R127 ;  /* 0x00007610ff7f7816 */ /* 0x000fe4000000007f */
[----:B----4-:R-:W-:Y:S02]  /*5ae0*/  IADD3 R110, P5, R114, R102, RZ ;  /* 0x00000066726e7210 */ /* 0x010fe40007fbe0ff */
[-C--:B------:R-:W-:Y:S02]  /*5af0*/  LEA.HI.X.SX32 R109, R112, R103.reuse, 0x1, P4 ;  /* 0x00000067706d7211 */ /* 0x080fe400020f0eff */
[----:B------:R-:W-:Y:S02]  /*5b00*/  LEA.HI.X.SX32 R111, R114, R103, 0x1, P5 ;  /* 0x00000067726f7211 */ /* 0x000fe400028f0eff */
[----:B------:R-:W-:Y:S01]  /*5b10*/  LOP3.LUT R112, R0, 0xa, RZ, 0xfc, !PT ;  /* 0x0000000a00707812 */ /* 0x000fe200078efcff */
[----:B------:R-:W0:Y:S01]  /*5b20*/  LDC R114, c[0x0][0x238] ;  /* 0x00008e00ff727b82 */ /* 0x000e220000000800 */
[----:B-1----:R-:W-:Y:S01]  /*5b30*/  LEA.HI R107, R123, 0x5e, RZ, 0x1a ;  /* 0x0000005e7b6b7811 */ /* 0x002fe200078fd0ff */
[----:B------:R1:W4:Y:S01]  /*5b40*/  @!P2 LDG.E.U8 R124, desc[UR40][R110.64] ;  /* 0x000000286e7ca981 */ /* 0x000322000c1e1100 */
[----:B------:R-:W-:-:S02]  /*5b50*/  ISETP.GE.AND P2, PT, R112, UR59, PT ;  /* 0x0000003b70007c0c */ /* 0x000fc4000bf46270 */
[----:B------:R-:W-:Y:S01]  /*5b60*/  LOP3.LUT R112, R0, 0xc, RZ, 0xfc, !PT ;  /* 0x0000000c00707812 */ /* 0x000fe200078efcff */
[----:B------:R2:W3:Y:S01]  /*5b70*/  @!P1 LDG.E.U8 R127, desc[UR40][R108.64] ;  /* 0x000000286c7f9981 */ /* 0x0004e2000c1e1100 */
[----:B------:R-:W-:Y:S02]  /*5b80*/  ISETP.GE.AND P0, PT, R107, UR59, PT ;  /* 0x0000003b6b007c0c */ /* 0x000fe4000bf06270 */
[----:B------:R-:W-:Y:S01]  /*5b90*/  ISETP.GE.AND P1, PT, R112, UR59, PT ;  /* 0x0000003b70007c0c */ /* 0x000fe2000bf26270 */
[----:B------:R-:W2:Y:S01]  /*5ba0*/  LDC R107, c[0x0][0x238] ;  /* 0x00008e00ff6b7b82 */ /* 0x000ea20000000800 */
[----:B------:R-:W2:Y:S01]  /*5bb0*/  S2R R112, SR_TID.X ;  /* 0x0000000000707919 */ /* 0x000ea20000002100 */
[C---:B------:R-:W-:Y:S02]  /*5bc0*/  LOP3.LUT R113, R0.reuse, 0x8, RZ, 0xfc, !PT ;  /* 0x0000000800717812 */ /* 0x040fe400078efcff */
[----:B------:R-:W-:Y:S02]  /*5bd0*/  LOP3.LUT R115, R0, 0x8, RZ, 0xfc, !PT ;  /* 0x0000000800737812 */ /* 0x000fe400078efcff */
[----:B------:R-:W-:-:S02]  /*5be0*/  ISETP.GE.AND P3, PT, R113, UR59, PT ;  /* 0x0000003b71007c0c */ /* 0x000fc4000bf66270 */
[----:B------:R-:W-:Y:S01]  /*5bf0*/  LOP3.LUT R113, R0, 0xa, RZ, 0xfc, !PT ;  /* 0x0000000a00717812 */ /* 0x000fe200078efcff */
[----:B------:R-:W-:Y:S01]  /*5c00*/  IMAD R115, R115, UR29, RZ ;  /* 0x0000001d73737c24 */ /* 0x000fe2000f8e02ff */
[----:B------:R-:W-:-:S03]  /*5c10*/  PRMT R126, RZ, 0x7610, R126 ;  /* 0x00007610ff7e7816 */ /* 0x000fc6000000007e */
[----:B0-----:R-:W-:Y:S01]  /*5c20*/  IMAD R113, R113, R114, RZ ;  /* 0x0000007271717224 */ /* 0x001fe200078e02ff */
[CC--:B-1----:R-:W-:Y:S01]  /*5c30*/  IADD3 R110, P5, R115.reuse, R102.reuse, RZ ;  /* 0x00000066736e7210 */ /* 0x0c2fe20007fbe0ff */
[----:B------:R-:W0:Y:S03]  /*5c40*/  LDC R114, c[0x0][0x238] ;  /* 0x00008e00ff727b82 */ /* 0x000e260000000800 */
[-C--:B------:R-:W-:Y:S02]  /*5c50*/  LEA.HI.X.SX32 R111, R115, R103.reuse, 0x1, P5 ;  /* 0x00000067736f7211 */ /* 0x080fe400028f0eff */
[C---:B--2---:R-:W-:Y:S02]  /*5c60*/  IADD3 R108, P4, R113.reuse, R102, RZ ;  /* 0x00000066716c7210 */ /* 0x044fe40007f9e0ff */
[----:B------:R-:W-:Y:S01]  /*5c70*/  PRMT R129, RZ, 0x7610, R129 ;  /* 0x00007610ff817816 */ /* 0x000fe20000000081 */
[----:B------:R-:W2:Y:S01]  /*5c80*/  @!P3 LDG.E.U8 R126, desc[UR40][R110.64] ;  /* 0x000000286e7eb981 */ /* 0x000ea2000c1e1100 */
[----:B------:R-:W-:Y:S01]  /*5c90*/  LEA.HI.X.SX32 R109, R113, R103, 0x1, P4 ;  /* 0x00000067716d7211 */ /* 0x000fe200020f0eff */
[----:B------:R-:W1:Y:S04]  /*5ca0*/  LDC R115, c[0x0][0x238] ;  /* 0x00008e00ff737b82 */ /* 0x000e680000000800 */
[----:B------:R0:W2:Y:S01]  /*5cb0*/  @!P2 LDG.E.U8 R129, desc[UR40][R108.64] ;  /* 0x000000286c81a981 */ /* 0x0000a2000c1e1100 */
[----:B------:R-:W-:-:S04]  /*5cc0*/  LEA.HI R112, R112, 0xe, RZ, 0x1a ;  /* 0x0000000e70707811 */ /* 0x000fc800078fd0ff */
[C---:B------:R-:W-:Y:S01]  /*5cd0*/  ISETP.GE.AND P3, PT, R112.reuse, UR59, PT ;  /* 0x0000003b70007c0c */ /* 0x040fe2000bf66270 */
[----:B------:R-:W-:Y:S01]  /*5ce0*/  IMAD R107, R112, R107, RZ ;  /* 0x0000006b706b7224 */ /* 0x000fe200078e02ff */
[----:B------:R-:W-:-:S04]  /*5cf0*/  LOP3.LUT R112, R0, 0x10, RZ, 0xfc, !PT ;  /* 0x0000001000707812 */ /* 0x000fc800078efcff */
[----:B------:R-:W-:Y:S02]  /*5d00*/  ISETP.GE.AND P2, PT, R112, UR59, PT ;  /* 0x0000003b70007c0c */ /* 0x000fe4000bf46270 */
[----:B------:R-:W1:Y:S01]  /*5d10*/  LDC R112, c[0x0][0x238] ;  /* 0x00008e00ff707b82 */ /* 0x000e620000000800 */
[----:B------:R-:W-:-:S05]  /*5d20*/  LOP3.LUT R113, R0, 0xc, RZ, 0xfc, !PT ;  /* 0x0000000c00717812 */ /* 0x000fca00078efcff */
[----:B0-----:R-:W-:Y:S01]  /*5d30*/  IMAD R113, R113, R114, RZ ;  /* 0x0000007271717224 */ /* 0x001fe200078e02ff */
[----:B------:R-:W-:Y:S02]  /*5d40*/  LOP3.LUT R114, R0, 0x10, RZ, 0xfc, !PT ;  /* 0x0000001000727812 */ /* 0x000fe400078efcff */
[-C--:B------:R-:W-:Y:S02]  /*5d50*/  IADD3 R108, P4, R107, R102.reuse, RZ ;  /* 0x000000666b6c7210 */ /* 0x080fe40007f9e0ff */
[C---:B------:R-:W-:Y:S02]  /*5d60*/  IADD3 R110, P5, R113.reuse, R102, RZ ;  /* 0x00000066716e7210 */ /* 0x040fe40007fbe0ff */
[----:B------:R-:W-:Y:S01]  /*5d70*/  PRMT R128, RZ, 0x7610, R128 ;  /* 0x00007610ff807816 */ /* 0x000fe20000000080 */
[----:B-1----:R-:W-:Y:S01]  /*5d80*/  IMAD R114, R114, R115, RZ ;  /* 0x0000007372727224 */ /* 0x002fe200078e02ff */
[-C--:B------:R-:W-:Y:S01]  /*5d90*/  LEA.HI.X.SX32 R111, R113, R103.reuse, 0x1, P5 ;  /* 0x00000067716f7211 */ /* 0x080fe200028f0eff */
[----:B------:R-:W0:Y:S01]  /*5da0*/  LDC R115, c[0x0][0x238] ;  /* 0x00008e00ff737b82 */ /* 0x000e220000000800 */
[----:B------:R-:W-:-:S02]  /*5db0*/  LEA.HI.X.SX32 R109, R107, R103, 0x1, P4 ;  /* 0x000000676b6d7211 */ /* 0x000fc400020f0eff */
[C---:B------:R-:W-:Y:S01]  /*5dc0*/  LOP3.LUT R113, R0.reuse, 0x12, RZ, 0xfc, !PT ;  /* 0x0000001200717812 */ /* 0x040fe200078efcff */
[----:B------:R1:W2:Y:S01]  /*5dd0*/  @!P1 LDG.E.U8 R128, desc[UR40][R110.64] ;  /* 0x000000286e809981 */ /* 0x0002a2000c1e1100 */
[C---:B------:R-:W-:Y:S02]  /*5de0*/  LOP3.LUT R107, R0.reuse, 0x12, RZ, 0xfc, !PT ;  /* 0x00000012006b7812 */ /* 0x040fe400078efcff */
[----:B------:R-:W-:Y:S02]  /*5df0*/  PRMT R131, RZ, 0x7610, R131 ;  /* 0x00007610ff837816 */ /* 0x000fe40000000083 */
[----:B------:R-:W-:Y:S01]  /*5e00*/  ISETP.GE.AND P1, PT, R113, UR59, PT ;  /* 0x0000003b71007c0c */ /* 0x000fe2000bf26270 */
[----:B------:R-:W-:Y:S01]  /*5e10*/  IMAD R107, R107, R112, RZ ;  /* 0x000000706b6b7224 */ /* 0x000fe200078e02ff */
[----:B------:R-:W-:Y:S01]  /*5e20*/  LOP3.LUT R113, R0, 0x14, RZ, 0xfc, !PT ;  /* 0x0000001400717812 */ /* 0x000fe200078efcff */
[----:B------:R-:W0:Y:S01]  /*5e30*/  LDC R112, c[0x0][0x238] ;  /* 0x00008e00ff707b82 */ /* 0x000e220000000800 */
[----:B------:R-:W-:Y:S01]  /*5e40*/  PRMT R180, RZ, 0x7610, R180 ;  /* 0x00007610ffb47816 */ /* 0x000fe200000000b4 */
[----:B------:R1:W2:Y:S02]  /*5e50*/  @!P3 LDG.E.U8 R131, desc[UR40][R108.64] ;  /* 0x000000286c83b981 */ /* 0x0002a4000c1e1100 */
[----:B-1----:R-:W-:-:S02]  /*5e60*/  IADD3 R110, P5, R114, R102, RZ ;  /* 0x00000066726e7210 */ /* 0x002fc40007fbe0ff */
[----:B------:R-:W-:Y:S02]  /*5e70*/  ISETP.GE.AND P3, PT, R113, UR59, PT ;  /* 0x0000003b71007c0c */ /* 0x000fe4000bf66270 */
[-C--:B------:R-:W-:Y:S02]  /*5e80*/  LEA.HI.X.SX32 R111, R114, R103.reuse, 0x1, P5 ;  /* 0x00000067726f7211 */ /* 0x080fe400028f0eff */
[----:B------:R-:W-:Y:S02]  /*5e90*/  LOP3.LUT R113, R0, 0x16, RZ, 0xfc, !PT ;  /* 0x0000001600717812 */ /* 0x000fe400078efcff */
[C---:B------:R-:W-:Y:S01]  /*5ea0*/  IADD3 R108, P4, R107.reuse, R102, RZ ;  /* 0x000000666b6c7210 */ /* 0x040fe20007f9e0ff */
[----:B------:R1:W2:Y:S01]  /*5eb0*/  @!P2 LDG.E.U8 R180, desc[UR40][R110.64] ;  /* 0x000000286eb4a981 */ /* 0x0002a2000c1e1100 */
[----:B------:R-:W-:Y:S02]  /*5ec0*/  PRMT R130, RZ, 0x7610, R130 ;  /* 0x00007610ff827816 */ /* 0x000fe40000000082 */
[----:B------:R-:W-:-:S02]  /*5ed0*/  LEA.HI.X.SX32 R109, R107, R103, 0x1, P4 ;  /* 0x000000676b6d7211 */ /* 0x000fc400020f0eff */
[----:B------:R-:W-:Y:S02]  /*5ee0*/  ISETP.GE.AND P2, PT, R113, UR59, PT ;  /* 0x0000003b71007c0c */ /* 0x000fe4000bf46270 */
[C---:B------:R-:W-:Y:S01]  /*5ef0*/  LOP3.LUT R113, R0.reuse, 0x18, RZ, 0xfc, !PT ;  /* 0x0000001800717812 */ /* 0x040fe200078efcff */
[----:B------:R-:W2:Y:S03]  /*5f00*/  @!P1 LDG.E.U8 R130, desc[UR40][R108.64] ;  /* 0x000000286c829981 */ /* 0x000ea6000c1e1100 */
[----:B------:R-:W-:Y:S02]  /*5f10*/  ISETP.GE.AND P1, PT, R113, UR59, PT ;  /* 0x0000003b71007c0c */ /* 0x000fe4000bf26270 */
[----:B------:R-:W1:Y:S01]  /*5f20*/  LDC R113, c[0x0][0x238] ;  /* 0x00008e00ff717b82 */ /* 0x000e620000000800 */
[C---:B------:R-:W-:Y:S02]  /*5f30*/  LOP3.LUT R114, R0.reuse, 0x14, RZ, 0xfc, !PT ;  /* 0x0000001400727812 */ /* 0x040fe400078efcff */
[----:B------:R-:W-:-:S03]  /*5f40*/  LOP3.LUT R107, R0, 0x16, RZ, 0xfc, !PT ;  /* 0x00000016006b7812 */ /* 0x000fc600078efcff */
[----:B0-----:R-:W-:Y:S02]  /*5f50*/  IMAD R114, R114, R115, RZ ;  /* 0x0000007372727224 */ /* 0x001fe400078e02ff */
[----:B------:R-:W-:Y:S01]  /*5f60*/  IMAD R107, R107, R112, RZ ;  /* 0x000000706b6b7224 */ /* 0x000fe200078e02ff */
[----:B------:R-:W-:Y:S02]  /*5f70*/  LOP3.LUT R112, R0, 0x18, RZ, 0xfc, !PT ;  /* 0x0000001800707812 */ /* 0x000fe400078efcff */
[C---:B-1----:R-:W-:Y:S02]  /*5f80*/  IADD3 R110, P5, R114.reuse, R102, RZ ;  /* 0x00000066726e7210 */ /* 0x042fe40007fbe0ff */
[----:B------:R-:W-:Y:S02]  /*5f90*/  PRMT R133, RZ, 0x7610, R133 ;  /* 0x00007610ff857816 */ /* 0x000fe40000000085 */
[----:B------:R-:W-:Y:S02]  /*5fa0*/  LEA.HI.X.SX32 R111, R114, R103, 0x1, P5 ;  /* 0x00000067726f7211 */ /* 0x000fe400028f0eff */
[----:B------:R-:W-:Y:S01]  /*5fb0*/  PRMT R135, RZ, 0x7610, R135 ;  /* 0x00007610ff877816 */ /* 0x000fe20000000087 */
[----:B------:R-:W0:Y:S02]  /*5fc0*/  LDC R114, c[0x0][0x238] ;  /* 0x00008e00ff727b82 */ /* 0x000e240000000800 */
[----:B------:R1:W2:Y:S01]  /*5fd0*/  @!P3 LDG.E.U8 R133, desc[UR40][R110.64] ;  /* 0x000000286e85b981 */ /* 0x0002a2000c1e1100 */
[----:B------:R-:W-:-:S05]  /*5fe0*/  IMAD R112, R112, R113, RZ ;  /* 0x0000007170707224 */ /* 0x000fca00078e02ff */
[----:B-1----:R-:W-:-:S04]  /*5ff0*/  IADD3 R110, P5, R112, R102, RZ ;  /* 0x00000066706e7210 */ /* 0x002fc80007fbe0ff */
[----:B------:R-:W-:Y:S02]  /*6000*/  LEA.HI.X.SX32 R111, R112, R103, 0x1, P5 ;  /* 0x00000067706f7211 */ /* 0x000fe400028f0eff */
[----:B------:R-:W1:Y:S03]  /*6010*/  S2R R112, SR_TID.X ;  /* 0x0000000000707919 */ /* 0x000e660000002100 */
[----:B------:R0:W2:Y:S01]  /*6020*/  @!P1 LDG.E.U8 R135, desc[UR40][R110.64] ;  /* 0x000000286e879981 */ /* 0x0000a2000c1e1100 */
[----:B-1----:R-:W-:Y:S02]  /*6030*/  LEA.HI R113, R112, 0x1e, RZ, 0x1a ;  /* 0x0000001e70717811 */ /* 0x002fe400078fd0ff */
[----:B------:R-:W1:Y:S01]  /*6040*/  LDC R112, c[0x0][0x238] ;  /* 0x00008e00ff707b82 */ /* 0x000e620000000800 */
[----:B------:R-:W-:Y:S02]  /*6050*/  IADD3 R108, P4, R107, R102, RZ ;  /* 0x000000666b6c7210 */ /* 0x000fe40007f9e0ff */
[----:B------:R-:W-:-:S02]  /*6060*/  PRMT R132, RZ, 0x7610, R132 ;  /* 0x00007610ff847816 */ /* 0x000fc40000000084 */
[----:B------:R-:W-:-:S03]  /*6070*/  LEA.HI.X.SX32 R109, R107, R103, 0x1, P4 ;  /* 0x000000676b6d7211 */ /* 0x000fc600020f0eff */
[----:B------:R-:W5:Y:S02]  /*6080*/  LDC R107, c[0x0][0x238] ;  /* 0x00008e00ff6b7b82 */ /* 0x000f640000000800 */
[----:B------:R-:W2:Y:S01]  /*6090*/  @!P2 LDG.E.U8 R132, desc[UR40][R108.64] ;  /* 0x000000286c84a981 */ /* 0x000ea2000c1e1100 */
[----:B-1----:R-:W-:-:S05]  /*60a0*/  IMAD R112, R251, R112, RZ ;  /* 0x00000070fb707224 */ /* 0x002fca00078e02ff */
[----:B0-----:R-:W-:-:S04]  /*60b0*/  IADD3 R110, P5, R112, R102, RZ ;  /* 0x00000066706e7210 */ /* 0x001fc80007fbe0ff */
[----:B------:R-:W-:Y:S02]  /*60c0*/  LEA.HI.X.SX32 R111, R112, R103, 0x1, P5 ;  /* 0x00000067706f7211 */ /* 0x000fe400028f0eff */
[----:B------:R-:W0:Y:S01]  /*60d0*/  LDC R112, c[0x0][0x238] ;  /* 0x00008e00ff707b82 */ /* 0x000e220000000800 */
[----:B------:R-:W-:Y:S02]  /*60e0*/  ISETP.GE.AND P2, PT, R251, UR59, PT ;  /* 0x0000003bfb007c0c */ /* 0x000fe4000bf46270 */
[----:B------:R-:W-:Y:S01]  /*60f0*/  PRMT R137, RZ, 0x7610, R137 ;  /* 0x00007610ff897816 */ /* 0x000fe20000000089 */
[C---:B-----5:R-:W-:Y:S01]  /*6100*/  IMAD R107, R252.reuse, R107, RZ ;  /* 0x0000006bfc6b7224 */ /* 0x060fe200078e02ff */
[----:B------:R-:W-:-:S09]  /*6110*/  ISETP.GE.AND P3, PT, R252, UR59, PT ;  /* 0x0000003bfc007c0c */ /* 0x000fd2000bf66270 */
[----:B------:R1:W5:Y:S01]  /*6120*/  @!P2 LDG.E.U8 R137, desc[UR40][R110.64] ;  /* 0x000000286e89a981 */ /* 0x000362000c1e1100 */
[----:B0-----:R-:W-:-:S05]  /*6130*/  IMAD R112, R250, R112, RZ ;  /* 0x00000070fa707224 */ /* 0x001fca00078e02ff */
[----:B-1----:R-:W-:-:S04]  /*6140*/  IADD3 R110, P5, R112, R102, RZ ;  /* 0x00000066706e7210 */ /* 0x002fc80007fbe0ff */
[-C--:B------:R-:W-:Y:S02]  /*6150*/  LEA.HI.X.SX32 R111, R112, R103.reuse, 0x1, P5 ;  /* 0x00000067706f7211 */ /* 0x080fe400028f0eff */
[----:B------:R-:W0:Y:S01]  /*6160*/  LDC R112, c[0x0][0x238] ;  /* 0x00008e00ff707b82 */ /* 0x000e220000000800 */
[C---:B------:R-:W-:Y:S02]  /*6170*/  IADD3 R108, P4, R107.reuse, R102, RZ ;  /* 0x000000666b6c7210 */ /* 0x040fe40007f9e0ff */
[----:B------:R-:W-:Y:S02]  /*6180*/  PRMT R134, RZ, 0x7610, R134 ;  /* 0x00007610ff867816 */ /* 0x000fe40000000086 */
[----:B------:R-:W-:-:S03]  /*6190*/  LEA.HI.X.SX32 R109, R107, R103, 0x1, P4 ;  /* 0x000000676b6d7211 */ /* 0x000fc600020f0eff */
[----:B------:R-:W1:Y:S02]  /*61a0*/  LDC R107, c[0x0][0x238] ;  /* 0x00008e00ff6b7b82 */ /* 0x000e640000000800 */
[----:B------:R-:W5:Y:S01]  /*61b0*/  @!P3 LDG.E.U8 R134, desc[UR40][R108.64] ;  /* 0x000000286c86b981 */ /* 0x000f62000c1e1100 */
[----:B------:R-:W-:Y:S02]  /*61c0*/  ISETP.GE.AND P3, PT, R250, UR59, PT ;  /* 0x0000003bfa007c0c */ /* 0x000fe4000bf66270 */
[----:B------:R-:W-:Y:S01]  /*61d0*/  PRMT R139, RZ, 0x7610, R139 ;  /* 0x00007610ff8b7816 */ /* 0x000fe2000000008b */
[----:B0-----:R-:W-:-:S10]  /*61e0*/  IMAD R112, R248, R112, RZ ;  /* 0x00000070f8707224 */ /* 0x001fd400078e02ff */
[----:B------:R0:W5:Y:S01]  /*61f0*/  @!P3 LDG.E.U8 R139, desc[UR40][R110.64] ;  /* 0x000000286e8bb981 */ /* 0x000162000c1e1100 */
[C---:B------:R-:W-:Y:S02]  /*6200*/  ISETP.GE.AND P1, PT, R113.reuse, UR59, PT ;  /* 0x0000003b71007c0c */ /* 0x040fe4000bf26270 */
[----:B0-----:R-:W-:Y:S01]  /*6210*/  IADD3 R110, P5, R112, R102, RZ ;  /* 0x00000066706e7210 */ /* 0x001fe20007fbe0ff */
[----:B-1----:R-:W-:-:S03]  /*6220*/  IMAD R107, R113, R107, RZ ;  /* 0x0000006b716b7224 */ /* 0x002fc600078e02ff */
        /* <DEDUP_REMOVED lines=10> */
[----:B------:R0:W5:Y:S02]  /*62d0*/  @!P1 LDG.E.U8 R141, desc[UR40][R110.64] ;  /* 0x000000286e8d9981 */ /* 0x000164000c1e1100 */
[----:B0-----:R-:W-:Y:S01]  /*62e0*/  IADD3 R110, P5, R112, R102, RZ ;  /* 0x00000066706e7210 */ /* 0x001fe20007fbe0ff */
[----:B-1----:R-:W-:-:S03]  /*62f0*/  IMAD R107, R249, R107, RZ ;  /* 0x0000006bf96b7224 */ /* 0x002fc600078e02ff */
[----:B------:R-:W-:Y:S02]  /*6300*/  LEA.HI.X.SX32 R111, R112, R103, 0x1, P5 ;  /* 0x00000067706f7211 */ /* 0x000fe400028f0eff */
[----:B------:R-:W0:Y:S01]  /*6310*/  S2R R112, SR_TID.X ;  /* 0x0000000000707919 */ /* 0x000e220000002100 */
[----:B------:R-:W-:-:S04]  /*6320*/  IADD3 R108, P4, R107, R102, RZ ;  /* 0x000000666b6c7210 */ /* 0x000fc80007f9e0ff */
[----:B------:R-:W-:Y:S02]  /*6330*/  LEA.HI.X.SX32 R109, R107, R103, 0x1, P4 ;  /* 0x000000676b6d7211 */ /* 0x000fe400020f0eff */
[----:B------:R-:W1:Y:S01]  /*6340*/  LDC R107, c[0x0][0x238] ;  /* 0x00008e00ff6b7b82 */ /* 0x000e620000000800 */
[----:B------:R-:W-:Y:S02]  /*6350*/  ISETP.GE.AND P2, PT, R249, UR59, PT ;  /* 0x0000003bf9007c0c */ /* 0x000fe4000bf46270 */
[----:B------:R-:W-:-:S11]  /*6360*/  PRMT R138, RZ, 0x7610, R138 ;  /* 0x00007610ff8a7816 */ /* 0x000fd6000000008a */
[----:B------:R4:W5:Y:S01]  /*6370*/  @!P2 LDG.E.U8 R138, desc[UR40][R108.64] ;  /* 0x000000286c8aa981 */ /* 0x000962000c1e1100 */
[----:B0-----:R-:W-:Y:S02]  /*6380*/  LEA.HI R113, R112, 0x2e, RZ, 0x1a ;  /* 0x0000002e70717811 */ /* 0x001fe400078fd0ff */
[----:B------:R-:W0:Y:S01]  /*6390*/  LDC R112, c[0x0][0x238] ;  /* 0x00008e00ff707b82 */ /* 0x000e220000000800 */
[----:B-1----:R-:W-:-:S05]  /*63a0*/  IMAD R107, R247, R107, RZ ;  /* 0x0000006bf76b7224 */ /* 0x002fca00078e02ff */
[----:B----4-:R-:W-:-:S04]  /*63b0*/  IADD3 R108, P4, R107, R102, RZ ;  /* 0x000000666b6c7210 */ /* 0x010fc80007f9e0ff */
[----:B------:R-:W-:Y:S02]  /*63c0*/  LEA.HI.X.SX32 R109, R107, R103, 0x1, P4 ;  /* 0x000000676b6d7211 */ /* 0x000fe400020f0eff */
[----:B------:R-:W1:Y:S01]  /*63d0*/  LDC R107, c[0x0][0x238] ;  /* 0x00008e00ff6b7b82 */ /* 0x000e620000000800 */
[----:B------:R-:W-:Y:S02]  /*63e0*/  ISETP.GE.AND P2, PT, R246, UR59, PT ;  /* 0x0000003bf6007c0c */ /* 0x000fe4000bf46270 */
[----:B------:R-:W-:Y:S02]  /*63f0*/  PRMT R143, RZ, 0x7610, R143 ;  /* 0x00007610ff8f7816 */ /* 0x000fe4000000008f */
[----:B------:R-:W-:Y:S01]  /*6400*/  ISETP.GE.AND P3, PT, R247, UR59, PT ;  /* 0x0000003bf7007c0c */ /* 0x000fe2000bf66270 */
[----:B0-----:R-:W-:-:S08]  /*6410*/  IMAD R112, R244, R112, RZ ;  /* 0x00000070f4707224 */ /* 0x001fd000078e02ff */
[----:B------:R0:W4:Y:S01]  /*6420*/  @!P2 LDG.E.U8 R143, desc[UR40][R110.64] ;  /* 0x000000286e8fa981 */ /* 0x000122000c1e1100 */
[----:B------:R-:W-:-:S06]  /*6430*/  PRMT R140, RZ, 0x7610, R140 ;  /* 0x00007610ff8c7816 */ /* 0x000fcc000000008c */
[----:B------:R3:W4:Y:S01]  /*6440*/  @!P3 LDG.E.U8 R140, desc[UR40][R108.64] ;  /* 0x000000286c8cb981 */ /* 0x000722000c1e1100 */
[----:B0-----:R-:W-:Y:S01]  /*6450*/  IADD3 R110, P5, R112, R102, RZ ;  /* 0x00000066706e7210 */ /* 0x001fe20007fbe0ff */
[----:B-1----:R-:W-:-:S03]  /*6460*/  IMAD R107, R245, R107, RZ ;  /* 0x0000006bf56b7224 */ /* 0x002fc600078e02ff */
[----:B------:R-:W-:Y:S02]  /*6470*/  LEA.HI.X.SX32 R111, R112, R103, 0x1, P5 ;  /* 0x00000067706f7211 */ /* 0x000fe400028f0eff */
[----:B------:R-:W0:Y:S01]  /*6480*/  LDC R112, c[0x0][0x238] ;  /* 0x00008e00ff707b82 */ /* 0x000e220000000800 */
[----:B---3--:R-:W-:-:S04]  /*6490*/  IADD3 R108, P4, R107, R102, RZ ;  /* 0x000000666b6c7210 */ /* 0x008fc80007f9e0ff */
[----:B------:R-:W-:-:S03]  /*64a0*/  LEA.HI.X.SX32 R109, R107, R103, 0x1, P4 ;  /* 0x000000676b6d7211 */ /* 0x000fc600020f0eff */
[----:B------:R-:W1:Y:S01]  /*64b0*/  LDC R107, c[0x0][0x238] ;  /* 0x00008e00ff6b7b82 */ /* 0x000e620000000800 */
[----:B------:R-:W-:Y:S02]  /*64c0*/  ISETP.GE.AND P3, PT, R244, UR59, PT ;  /* 0x0000003bf4007c0c */ /* 0x000fe4000bf66270 */
[----:B------:R-:W-:Y:S02]  /*64d0*/  PRMT R179, RZ, 0x7610, R179 ;  /* 0x00007610ffb37816 */ /* 0x000fe400000000b3 */
[----:B------:R-:W-:Y:S02]  /*64e0*/  ISETP.GE.AND P1, PT, R245, UR59, PT ;  /* 0x0000003bf5007c0c */ /* 0x000fe4000bf26270 */
[----:B------:R-:W-:-:S07]  /*64f0*/  PRMT R142, RZ, 0x7610, R142 ;  /* 0x00007610ff8e7816 */ /* 0x000fce000000008e */
[----:B------:R3:W4:Y:S01]  /*6500*/  @!P3 LDG.E.U8 R179, desc[UR40][R110.64] ;  /* 0x000000286eb3b981 */ /* 0x000722000c1e1100 */
[----:B0-----:R-:W-:-:S03]  /*6510*/  IMAD R112, R243, R112, RZ ;  /* 0x00000070f3707224 */ /* 0x001fc600078e02ff */
[----:B------:R0:W4:Y:S02]  /*6520*/  @!P1 LDG.E.U8 R142, desc[UR40][R108.64] ;  /* 0x000000286c8e9981 */ /* 0x000124000c1e1100 */
[----:B---3--:R-:W-:Y:S01]  /*6530*/  IADD3 R110, P5, R112, R102, RZ ;  /* 0x00000066706e7210 */ /* 0x008fe20007fbe0ff */
[----:B-1----:R-:W-:-:S03]  /*6540*/  IMAD R107, R113, R107, RZ ;  /* 0x0000006b716b7224 */ /* 0x002fc600078e02ff */
[----:B------:R-:W-:Y:S02]  /*6550*/  LEA.HI.X.SX32 R111, R112, R103, 0x1, P5 ;  /* 0x00000067706f7211 */ /* 0x000fe400028f0eff */
[----:B------:R-:W1:Y:S01]  /*6560*/  LDC R112, c[0x0][0x238] ;  /* 0x00008e00ff707b82 */ /* 0x000e620000000800 */
[----:B0-----:R-:W-:-:S04]  /*6570*/  IADD3 R108, P4, R107, R102, RZ ;  /* 0x000000666b6c7210 */ /* 0x001fc80007f9e0ff */
[----:B------:R-:W-:-:S03]  /*6580*/  LEA.HI.X.SX32 R109, R107, R103, 0x1, P4 ;  /* 0x000000676b6d7211 */ /* 0x000fc600020f0eff */
[----:B------:R-:W0:Y:S01]  /*6590*/  LDC R107, c[0x0][0x238] ;  /* 0x00008e00ff6b7b82 */ /* 0x000e220000000800 */
[----:B------:R-:W-:Y:S02]  /*65a0*/  ISETP.GE.AND P1, PT, R243, UR59, PT ;  /* 0x0000003bf3007c0c */ /* 0x000fe4000bf26270 */
[----:B------:R-:W-:Y:S02]  /*65b0*/  PRMT R177, RZ, 0x7610, R177 ;  /* 0x00007610ffb17816 */ /* 0x000fe400000000b1 */
[----:B------:R-:W-:Y:S02]  /*65c0*/  ISETP.GE.AND P2, PT, R113, UR59, PT ;  /* 0x0000003b71007c0c */ /* 0x000fe4000bf46270 */
[----:B------:R-:W-:-:S07]  /*65d0*/  PRMT R178, RZ, 0x7610, R178 ;  /* 0x00007610ffb27816 */ /* 0x000fce00000000b2 */
[----:B------:R3:W4:Y:S01]  /*65e0*/  @!P1 LDG.E.U8 R177, desc[UR40][R110.64] ;  /* 0x000000286eb19981 */ /* 0x000722000c1e1100 */
[----:B-1----:R-:W-:-:S03]  /*65f0*/  IMAD R112, R241, R112, RZ ;  /* 0x00000070f1707224 */ /* 0x002fc600078e02ff */
[----:B------:R1:W4:Y:S02]  /*6600*/  @!P2 LDG.E.U8 R178, desc[UR40][R108.64] ;  /* 0x000000286cb2a981 */ /* 0x000324000c1e1100 */
[----:B---3--:R-:W-:Y:S01]  /*6610*/  IADD3 R110, P5, R112, R102, RZ ;  /* 0x00000066706e7210 */ /* 0x008fe20007fbe0ff */
[----:B0-----:R-:W-:-:S03]  /*6620*/  IMAD R107, R242, R107, RZ ;  /* 0x0000006bf26b7224 */ /* 0x001fc600078e02ff */
[----:B------:R-:W-:Y:S02]  /*6630*/  LEA.HI.X.SX32 R111, R112, R103, 0x1, P5 ;  /* 0x00000067706f7211 */ /* 0x000fe400028f0eff */
[----:B------:R-:W0:Y:S01]  /*6640*/  LDC R112, c[0x0][0x238] ;  /* 0x00008e00ff707b82 */ /* 0x000e220000000800 */
[----:B-1----:R-:W-:-:S04]  /*6650*/  IADD3 R108, P4, R107, R102, RZ ;  /* 0x000000666b6c7210 */ /* 0x002fc80007f9e0ff */
        /* <DEDUP_REMOVED lines=12> */
[----:B------:R-:W1:Y:S01]  /*6720*/  S2R R112, SR_TID.X ;  /* 0x0000000000707919 */ /* 0x000e620000002100 */
[----:B0-----:R-:W-:-:S04]  /*6730*/  IADD3 R108, P4, R107, R102, RZ ;  /* 0x000000666b6c7210 */ /* 0x001fc80007f9e0ff */
[----:B------:R-:W-:Y:S02]  /*6740*/  LEA.HI.X.SX32 R109, R107, R103, 0x1, P4 ;  /* 0x000000676b6d7211 */ /* 0x000fe400020f0eff */
[----:B------:R-:W0:Y:S01]  /*6750*/  LDC R107, c[0x0][0x238] ;  /* 0x00008e00ff6b7b82 */ /* 0x000e220000000800 */
[----:B------:R-:W-:Y:S02]  /*6760*/  ISETP.GE.AND P1, PT, R240, UR59, PT ;  /* 0x0000003bf0007c0c */ /* 0x000fe4000bf26270 */
[----:B------:R-:W-:Y:S02]  /*6770*/  PRMT R174, RZ, 0x7610, R174 ;  /* 0x00007610ffae7816 */ /* 0x000fe400000000ae */
[----:B------:R-:W-:-:S09]  /*6780*/  ISETP.GE.AND P3, PT, R239, UR59, PT ;  /* 0x0000003bef007c0c */ /* 0x000fd2000bf66270 */
[----:B------:R3:W4:Y:S01]  /*6790*/  @!P1 LDG.E.U8 R174, desc[UR40][R108.64] ;  /* 0x000000286cae9981 */ /* 0x000722000c1e1100 */
[----:B-1----:R-:W-:Y:S02]  /*67a0*/  LEA.HI R113, R112, 0x3e, RZ, 0x1a ;  /* 0x0000003e70717811 */ /* 0x002fe400078fd0ff */
[----:B------:R-:W1:Y:S01]  /*67b0*/  LDC R112, c[0x0][0x238] ;  /* 0x00008e00ff707b82 */ /* 0x000e620000000800 */
[----:B0-----:R-:W-:-:S05]  /*67c0*/  IMAD R107, R238, R107, RZ ;  /* 0x0000006bee6b7224 */ /* 0x001fca00078e02ff */
[----:B---3--:R-:W-:-:S04]  /*67d0*/  IADD3 R108, P4, R107, R102, RZ ;  /* 0x000000666b6c7210 */ /* 0x008fc80007f9e0ff */
[----:B------:R-:W-:Y:S02]  /*67e0*/  LEA.HI.X.SX32 R109, R107, R103, 0x1, P4 ;  /* 0x000000676b6d7211 */ /* 0x000fe400020f0eff */
[----:B------:R-:W0:Y:S01]  /*67f0*/  LDC R107, c[0x0][0x238] ;  /* 0x00008e00ff6b7b82 */ /* 0x000e220000000800 */
[----:B------:R-:W-:Y:S02]  /*6800*/  PRMT R173, RZ, 0x7610, R173 ;  /* 0x00007610ffad7816 */ /* 0x000fe400000000ad */
[----:B------:R-:W-:-:S04]  /*6810*/  ISETP.GE.AND P2, PT, R238, UR59, PT ;  /* 0x0000003bee007c0c */ /* 0x000fc8000bf46270 */
[----:B------:R3:W4:Y:S01]  /*6820*/  @!P3 LDG.E.U8 R173, desc[UR40][R110.64] ;  /* 0x000000286eadb981 */ /* 0x000722000c1e1100 */
[----:B-1----:R-:W-:-:S05]  /*6830*/  IMAD R112, R237, R112, RZ ;  /* 0x00000070ed707224 */ /* 0x002fca00078e02ff */
[C---:B---3--:R-:W-:Y:S02]  /*6840*/  IADD3 R110, P5, R112.reuse, R102, RZ ;  /* 0x00000066706e7210 */ /* 0x048fe40007fbe0ff */
[----:B------:R-:W-:Y:S02]  /*6850*/  PRMT R172, RZ, 0x7610, R172 ;  /* 0x00007610ffac7816 */ /* 0x000fe400000000ac */
[----:B------:R-:W-:Y:S02]  /*6860*/  LEA.HI.X.SX32 R111, R112, R103, 0x1, P5 ;  /* 0x00000067706f7211 */ /* 0x000fe400028f0eff */
[----:B------:R-:W1:Y:S01]  /*6870*/  LDC R112, c[0x0][0x238] ;  /* 0x00008e00ff707b82 */ /* 0x000e620000000800 */
[----:B0-----:R-:W-:Y:S01]  /*6880*/  IMAD R107, R113, R107, RZ ;  /* 0x0000006b716b7224 */ /* 0x001fe200078e02ff */
[----:B------:R0:W3:Y:S01]  /*6890*/  @!P2 LDG.E.U8 R172, desc[UR40][R108.64] ;  /* 0x000000286caca981 */ /* 0x0000e2000c1e1100 */
[----:B------:R-:W-:-:S03]  /*68a0*/  ISETP.GE.AND P1, PT, R237, UR59, PT ;  /* 0x0000003bed007c0c */ /* 0x000fc6000bf26270 */
[----:B0-----:R-:W-:-:S04]  /*68b0*/  IADD3 R108, P4, R107, R102, RZ ;  /* 0x000000666b6c7210 */ /* 0x001fc80007f9e0ff */
[----:B------:R-:W-:Y:S02]  /*68c0*/  LEA.HI.X.SX32 R109, R107, R103, 0x1, P4 ;  /* 0x000000676b6d7211 */ /* 0x000fe400020f0eff */
[----:B------:R-:W0:Y:S01]  /*68d0*/  LDC R107, c[0x0][0x238] ;  /* 0x00008e00ff6b7b82 */ /* 0x000e220000000800 */
[----:B------:R-:W-:Y:S01]  /*68e0*/  PRMT R171, RZ, 0x7610, R171 ;  /* 0x00007610ffab7816 */ /* 0x000fe200000000ab */
[----:B-1----:R-:W-:Y:S01]  /*68f0*/  IMAD R112, R236, R112, RZ ;  /* 0x00000070ec707224 */ /* 0x002fe200078e02ff */
[----:B------:R-:W-:-:S04]  /*6900*/  ISETP.GE.AND P3, PT, R113, UR59, PT ;  /* 0x0000003b71007c0c */ /* 0x000fc8000bf66270 */
[----:B------:R1:W3:Y:S01]  /*6910*/  @!P1 LDG.E.U8 R171, desc[UR40][R110.64] ;  /* 0x000000286eab9981 */ /* 0x0002e2000c1e1100 */
[----:B------:R-:W-:Y:S02]  /*6920*/  PRMT R170, RZ, 0x7610, R170 ;  /* 0x00007610ffaa7816 */ /* 0x000fe400000000aa */
[----:B-1----:R-:W-:-:S06]  /*6930*/  IADD3 R110, P5, R112, R102, RZ ;  /* 0x00000066706e7210 */ /* 0x002fcc0007fbe0ff */
[----:B------:R1:W3:Y:S01]  /*6940*/  @!P3 LDG.E.U8 R170, desc[UR40][R108.64] ;  /* 0x000000286caab981 */ /* 0x0002e2000c1e1100 */
[----:B------:R-:W-:Y:S02]  /*6950*/  LEA.HI.X.SX32 R111, R112, R103, 0x1, P5 ;  /* 0x00000067706f7211 */ /* 0x000fe400028f0eff */
[----:B------:R-:W2:Y:S01]  /*6960*/  LDC R112, c[0x0][0x238] ;  /* 0x00008e00ff707b82 */ /* 0x000ea20000000800 */
[----:B0-----:R-:W-:-:S05]  /*6970*/  IMAD R107, R234, R107, RZ ;  /* 0x0000006bea6b7224 */ /* 0x001fca00078e02ff */
[----:B-1----:R-:W-:-:S04]  /*6980*/  IADD3 R108, P4, R107, R102, RZ ;  /* 0x000000666b6c7210 */ /* 0x002fc80007f9e0ff */
[----:B------:R-:W-:Y:S02]  /*6990*/  LEA.HI.X.SX32 R109, R107, R103, 0x1, P4 ;  /* 0x000000676b6d7211 */ /* 0x000fe400020f0eff */
[----:B------:R-:W0:Y:S01]  /*69a0*/  LDC R107, c[0x0][0x238] ;  /* 0x00008e00ff6b7b82 */ /* 0x000e220000000800 */
[----:B------:R-:W-:Y:S02]  /*69b0*/  ISETP.GE.AND P2, PT, R236, UR59, PT ;  /* 0x0000003bec007c0c */ /* 0x000fe4000bf46270 */
[----:B------:R-:W-:Y:S02]  /*69c0*/  PRMT R169, RZ, 0x7610, R169 ;  /* 0x00007610ffa97816 */ /* 0x000fe400000000a9 */
[----:B------:R-:W-:Y:S01]  /*69d0*/  ISETP.GE.AND P1, PT, R234, UR59, PT ;  /* 0x0000003bea007c0c */ /* 0x000fe2000bf26270 */
[----:B--2---:R-:W-:-:S08]  /*69e0*/  IMAD R112, R233, R112, RZ ;  /* 0x00000070e9707224 */ /* 0x004fd000078e02ff */
[----:B------:R1:W2:Y:S01]  /*69f0*/  @!P2 LDG.E.U8 R169, desc[UR40][R110.64] ;  /* 0x000000286ea9a981 */ /* 0x0002a2000c1e1100 */
[----:B------:R-:W-:-:S06]  /*6a00*/  PRMT R168, RZ, 0x7610, R168 ;  /* 0x00007610ffa87816 */ /* 0x000fcc00000000a8 */
[----:B------:R5:W2:Y:S01]  /*6a10*/  @!P1 LDG.E.U8 R168, desc[UR40][R108.64] ;  /* 0x000000286ca89981 */ /* 0x000aa2000c1e1100 */
[----:B-1----:R-:W-:-:S04]  /*6a20*/  IADD3 R110, P5, R112, R102, RZ ;  /* 0x00000066706e7210 */ /* 0x002fc80007fbe0ff */
[----:B------:R-:W-:Y:S02]  /*6a30*/  LEA.HI.X.SX32 R111, R112, R103, 0x1, P5 ;  /* 0x00000067706f7211 */ /* 0x000fe400028f0eff */
[----:B------:R-:W1:Y:S01]  /*6a40*/  LDC R112, c[0x0][0x238] ;  /* 0x00008e00ff707b82 */ /* 0x000e620000000800 */
[----:B0-----:R-:W-:-:S05]  /*6a50*/  IMAD R107, R232, R107, RZ ;  /* 0x0000006be86b7224 */ /* 0x001fca00078e02ff */
[----:B-----5:R-:W-:-:S04]  /*6a60*/  IADD3 R108, P4, R107, R102, RZ ;  /* 0x000000666b6c7210 */ /* 0x020fc80007f9e0ff */
[----:B------:R-:W-:Y:S02]  /*6a70*/  LEA.HI.X.SX32 R109, R107, R103, 0x1, P4 ;  /* 0x000000676b6d7211 */ /* 0x000fe400020f0eff */
[----:B------:R-:W0:Y:S01]  /*6a80*/  LDC R107, c[0x0][0x238] ;  /* 0x00008e00ff6b7b82 */ /* 0x000e220000000800 */
[----:B------:R-:W-:Y:S02]  /*6a90*/  ISETP.GE.AND P3, PT, R233, UR59, PT ;  /* 0x0000003be9007c0c */ /* 0x000fe4000bf66270 */
[----:B------:R-:W-:Y:S02]  /*6aa0*/  PRMT R167, RZ, 0x7610, R167 ;  /* 0x00007610ffa77816 */ /* 0x000fe400000000a7 */
[----:B------:R-:W-:Y:S01]  /*6ab0*/  ISETP.GE.AND P2, PT, R232, UR59, PT ;  /* 0x0000003be8007c0c */ /* 0x000fe2000bf46270 */
[----:B-1----:R-:W-:-:S08]  /*6ac0*/  IMAD R112, R231, R112, RZ ;  /* 0x00000070e7707224 */ /* 0x002fd000078e02ff */
[----:B------:R1:W5:Y:S01]  /*6ad0*/  @!P3 LDG.E.U8 R167, desc[UR40][R110.64] ;  /* 0x000000286ea7b981 */ /* 0x000362000c1e1100 */
[----:B------:R-:W-:-:S06]  /*6ae0*/  PRMT R166, RZ, 0x7610, R166 ;  /* 0x00007610ffa67816 */ /* 0x000fcc00000000a6 */
[----:B------:R0:W5:Y:S01]  /*6af0*/  @!P2 LDG.E.U8 R166, desc[UR40][R108.64] ;  /* 0x000000286ca6a981 */ /* 0x000162000c1e1100 */
[----:B-1----:R-:W-:-:S04]  /*6b00*/  IADD3 R110, P5, R112, R102, RZ ;  /* 0x00000066706e7210 */ /* 0x002fc80007fbe0ff */
[----:B------:R-:W-:Y:S02]  /*6b10*/  LEA.HI.X.SX32 R111, R112, R103, 0x1, P5 ;  /* 0x00000067706f7211 */ /* 0x000fe400028f0eff */
[----:B------:R-:W1:Y:S01]  /*6b20*/  S2R R112, SR_TID.X ;  /* 0x0000000000707919 */ /* 0x000e620000002100 */
[----:B0-----:R-:W-:-:S05]  /*6b30*/  IMAD R107, R230, R107, RZ ;  /* 0x0000006be66b7224 */ /* 0x001fca00078e02ff */
[----:B------:R-:W-:-:S04]  /*6b40*/  IADD3 R108, P4, R107, R102, RZ ;  /* 0x000000666b6c7210 */ /* 0x000fc80007f9e0ff */
[----:B------:R-:W-:Y:S02]  /*6b50*/  LEA.HI.X.SX32 R109, R107, R103, 0x1, P4 ;  /* 0x000000676b6d7211 */ /* 0x000fe400020f0eff */
[----:B------:R-:W0:Y:S01]  /*6b60*/  LDC R107, c[0x0][0x238] ;  /* 0x00008e00ff6b7b82 */ /* 0x000e220000000800 */
[----:B------:R-:W-:Y:S02]  /*6b70*/  ISETP.GE.AND P3, PT, R230, UR59, PT ;  /* 0x0000003be6007c0c */ /* 0x000fe4000bf66270 */
[----:B------:R-:W-:Y:S02]  /*6b80*/  PRMT R164, RZ, 0x7610, R164 ;  /* 0x00007610ffa47816 */ /* 0x000fe400000000a4 */
[----:B------:R-:W-:-:S09]  /*6b90*/  ISETP.GE.AND P1, PT, R231, UR59, PT ;  /* 0x0000003be7007c0c */ /* 0x000fd2000bf26270 */
[----:B------:R0:W5:Y:S01]  /*6ba0*/  @!P3 LDG.E.U8 R164, desc[UR40][R108.64] ;  /* 0x000000286ca4b981 */ /* 0x000162000c1e1100 */
[----:B-1----:R-:W-:Y:S02]  /*6bb0*/  LEA.HI R113, R112, 0x4e, RZ, 0x1a ;  /* 0x0000004e70717811 */ /* 0x002fe400078fd0ff */
[----:B------:R-:W1:Y:S03]  /*6bc0*/  LDC R112, c[0x0][0x238] ;  /* 0x00008e00ff707b82 */ /* 0x000e660000000800 */
[----:B0-----:R-:W-:-:S05]  /*6bd0*/  IMAD R107, R113, R107, RZ ;  /* 0x0000006b716b7224 */ /* 0x001fca00078e02ff */
[----:B------:R-:W-:-:S04]  /*6be0*/  IADD3 R108, P4, R107, R102, RZ ;  /* 0x000000666b6c7210 */ /* 0x000fc80007f9e0ff */
[----:B------:R-:W-:Y:S02]  /*6bf0*/  LEA.HI.X.SX32 R109, R107, R103, 0x1, P4 ;  /* 0x000000676b6d7211 */ /* 0x000fe400020f0eff */
[----:B------:R-:W0:Y:S01]  /*6c00*/  LDC R107, c[0x0][0x238] ;  /* 0x00008e00ff6b7b82 */ /* 0x000e220000000800 */
[----:B------:R-:W-:-:S06]  /*6c10*/  PRMT R165, RZ, 0x7610, R165 ;  /* 0x00007610ffa57816 */ /* 0x000fcc00000000a5 */
[----:B------:R4:W5:Y:S01]  /*6c20*/  @!P1 LDG.E.U8 R165, desc[UR40][R110.64] ;  /* 0x000000286ea59981 */ /* 0x000962000c1e1100 */
[----:B------:R-:W-:Y:S01]  /*6c30*/  ISETP.GE.AND P1, PT, R113, UR59, PT ;  /* 0x0000003b71007c0c */ /* 0x000fe2000bf26270 */
[----:B-1----:R-:W-:Y:S01]  /*6c40*/  IMAD R112, R229, R112, RZ ;  /* 0x00000070e5707224 */ /* 0x002fe200078e02ff */
[----:B------:R-:W-:-:S04]  /*6c50*/  PRMT R162, RZ, 0x7610, R162 ;  /* 0x00007610ffa27816 */ /* 0x000fc800000000a2 */
[----:B----4-:R-:W-:-:S04]  /*6c60*/  IADD3 R110, P5, R112, R102, RZ ;  /* 0x00000066706e7210 */ /* 0x010fc80007fbe0ff */
[----:B------:R-:W-:-:S03]  /*6c70*/  LEA.HI.X.SX32 R111, R112, R103, 0x1, P5 ;  /* 0x00000067706f7211 */ /* 0x000fc600028f0eff */
[----:B------:R1:W4:Y:S01]  /*6c80*/  @!P1 LDG.E.U8 R162, desc[UR40][R108.64] ;  /* 0x000000286ca29981 */ /* 0x000322000c1e1100 */
[----:B------:R-:W3:Y:S01]  /*6c90*/  LDC R112, c[0x0][0x238] ;  /* 0x00008e00ff707b82 */ /* 0x000ee20000000800 */
[----:B0-----:R-:W-:Y:S01]  /*6ca0*/  IMAD R107, R227, R107, RZ ;  /* 0x0000006be36b7224 */ /* 0x001fe200078e02ff */
[----:B------:R-:W-:-:S04]  /*6cb0*/  ISETP.GE.AND P2, PT, R229, UR59, PT ;  /* 0x0000003be5007c0c */ /* 0x000fc8000bf46270 */
[----:B-1----:R-:W-:-:S04]  /*6cc0*/  IADD3 R108, P4, R107, R102, RZ ;  /* 0x000000666b6c7210 */ /* 0x002fc80007f9e0ff */
[----:B------:R-:W-:Y:S02]  /*6cd0*/  LEA.HI.X.SX32 R109, R107, R103, 0x1, P4 ;  /* 0x000000676b6d7211 */ /* 0x000fe400020f0eff */
[----:B------:R-:W0:Y:S01]  /*6ce0*/  LDC R107, c[0x0][0x238] ;  /* 0x00008e00ff6b7b82 */ /* 0x000e220000000800 */
[----:B------:R-:W-:-:S06]  /*6cf0*/  PRMT R163, RZ, 0x7610, R163 ;  /* 0x00007610ffa37816 */ /* 0x000fcc00000000a3 */
[----:B------:R1:W4:Y:S01]  /*6d00*/  @!P2 LDG.E.U8 R163, desc[UR40][R110.64] ;  /* 0x000000286ea3a981 */ /* 0x000322000c1e1100 */
[----:B------:R-:W-:Y:S01]  /*6d10*/  ISETP.GE.AND P2, PT, R227, UR59, PT ;  /* 0x0000003be3007c0c */ /* 0x000fe2000bf46270 */
[----:B---3--:R-:W-:Y:S01]  /*6d20*/  IMAD R112, R228, R112, RZ ;  /* 0x00000070e4707224 */ /* 0x008fe200078e02ff */
[----:B------:R-:W-:-:S04]  /*6d30*/  PRMT R160, RZ, 0x7610, R160 ;  /* 0x00007610ffa07816 */ /* 0x000fc800000000a0 */
[----:B-1----:R-:W-:-:S04]  /*6d40*/  IADD3 R110, P5, R112, R102, RZ ;  /* 0x00000066706e7210 */ /* 0x002fc80007fbe0ff */
[----:B------:R-:W-:-:S03]  /*6d50*/  LEA.HI.X.SX32 R111, R112, R103, 0x1, P5 ;  /* 0x00000067706f7211 */ /* 0x000fc600028f0eff */
[----:B------:R1:W3:Y:S01]  /*6d60*/  @!P2 LDG.E.U8 R160, desc[UR40][R108.64] ;  /* 0x000000286ca0a981 */ /* 0x0002e2000c1e1100 */
[----:B------:R-:W2:Y:S01]  /*6d70*/  LDC R112, c[0x0][0x238] ;  /* 0x00008e00ff707b82 */ /* 0x000ea20000000800 */
[----:B0-----:R-:W-:-:S05]  /*6d80*/  IMAD R107, R225, R107, RZ ;  /* 0x0000006be16b7224 */ /* 0x001fca00078e02ff */
[----:B-1----:R-:W-:-:S04]  /*6d90*/  IADD3 R108, P4, R107, R102, RZ ;  /* 0x000000666b6c7210 */ /* 0x002fc80007f9e0ff */
[----:B------:R-:W-:Y:S02]  /*6da0*/  LEA.HI.X.SX32 R109, R107, R103, 0x1, P4 ;  /* 0x000000676b6d7211 */ /* 0x000fe400020f0eff */
[----:B------:R-:W0:Y:S01]  /*6db0*/  LDC R107, c[0x0][0x238] ;  /* 0x00008e00ff6b7b82 */ /* 0x000e220000000800 */
[----:B------:R-:W-:Y:S02]  /*6dc0*/  ISETP.GE.AND P3, PT, R228, UR59, PT ;  /* 0x0000003be4007c0c */ /* 0x000fe4000bf66270 */
[----:B------:R-:W-:Y:S02]  /*6dd0*/  PRMT R161, RZ, 0x7610, R161 ;  /* 0x00007610ffa17816 */ /* 0x000fe400000000a1 */
[C---:B------:R-:W-:Y:S01]  /*6de0*/  ISETP.GE.AND P1, PT, R226.reuse, UR59, PT ;  /* 0x0000003be2007c0c */ /* 0x040fe2000bf26270 */
[----:B--2---:R-:W-:Y:S01]  /*6df0*/  IMAD R112, R226, R112, RZ ;  /* 0x00000070e2707224 */ /* 0x004fe200078e02ff */
[----:B------:R-:W-:-:S07]  /*6e00*/  PRMT R159, RZ, 0x7610, R159 ;  /* 0x00007610ff9f7816 */ /* 0x000fce000000009f */
[----:B------:R1:W2:Y:S02]  /*6e10*/  @!P3 LDG.E.U8 R161, desc[UR40][R110.64] ;  /* 0x000000286ea1b981 */ /* 0x0002a4000c1e1100 */
[----:B-1----:R-:W-:Y:S01]  /*6e20*/  IADD3 R110, P5, R112, R102, RZ ;  /* 0x00000066706e7210 */ /* 0x002fe20007fbe0ff */
[----:B0-----:R-:W-:-:S03]  /*6e30*/  IMAD R107, R224, R107, RZ ;  /* 0x0000006be06b7224 */ /* 0x001fc600078e02ff */
[----:B------:R-:W-:Y:S02]  /*6e40*/  LEA.HI.X.SX32 R111, R112, R103, 0x1, P5 ;  /* 0x00000067706f7211 */ /* 0x000fe400028f0eff */
[----:B------:R-:W0:Y:S03]  /*6e50*/  LDC R112, c[0x0][0x238] ;  /* 0x00008e00ff707b82 */ /* 0x000e260000000800 */
[----:B------:R1:W3:Y:S02]  /*6e60*/  @!P1 LDG.E.U8 R159, desc[UR40][R110.64] ;  /* 0x000000286e9f9981 */ /* 0x0002e4000c1e1100 */
[----:B-1----:R-:W-:-:S04]  /*6e70*/  IADD3 R110, P5, R107, R102, RZ ;  /* 0x000000666b6e7210 */ /* 0x002fc80007fbe0ff */
[----:B------:R-:W-:Y:S02]  /*6e80*/  LEA.HI.X.SX32 R111, R107, R103, 0x1, P5 ;  /* 0x000000676b6f7211 */ /* 0x000fe400028f0eff */
[----:B------:R-:W1:Y:S01]  /*6e90*/  LDC R107, c[0x0][0x238] ;  /* 0x00008e00ff6b7b82 */ /* 0x000e620000000800 */
[----:B------:R-:W-:Y:S02]  /*6ea0*/  ISETP.GE.AND P2, PT, R224, UR59, PT ;  /* 0x0000003be0007c0c */ /* 0x000fe4000bf46270 */
[----:B------:R-:W-:Y:S02]  /*6eb0*/  PRMT R157, RZ, 0x7610, R157 ;  /* 0x00007610ff9d7816 */ /* 0x000fe4000000009d */
[----:B------:R-:W-:-:S09]  /*6ec0*/  ISETP.GE.AND P3, PT, R225, UR59, PT ;  /* 0x0000003be1007c0c */ /* 0x000fd2000bf66270 */
[----:B------:R0:W3:Y:S01]  /*6ed0*/  @!P2 LDG.E.U8 R157, desc[UR40][R110.64] ;  /* 0x000000286e9da981 */ /* 0x0000e2000c1e1100 */
[----:B-1----:R-:W-:-:S05]  /*6ee0*/  IMAD R107, R222, R107, RZ ;  /* 0x0000006bde6b7224 */ /* 0x002fca00078e02ff */
[----:B0-----:R-:W-:-:S04]  /*6ef0*/  IADD3 R110, P2, R107, R102, RZ ;  /* 0x000000666b6e7210 */ /* 0x001fc80007f5e0ff */
[----:B------:R-:W-:Y:S02]  /*6f00*/  LEA.HI.X.SX32 R111, R107, R103, 0x1, P2 ;  /* 0x000000676b6f7211 */ /* 0x000fe400010f0eff */
[----:B------:R-:W0:Y:S01]  /*6f10*/  LDC R107, c[0x0][0x238] ;  /* 0x00008e00ff6b7b82 */ /* 0x000e220000000800 */
[----:B------:R-:W-:Y:S01]  /*6f20*/  PRMT R158, RZ, 0x7610, R158 ;  /* 0x00007610ff9e7816 */ /* 0x000fe2000000009e */
[C---:B------:R-:W-:Y:S01]  /*6f30*/  IMAD R112, R223.reuse, R112, RZ ;  /* 0x00000070df707224 */ /* 0x040fe200078e02ff */
[----:B------:R-:W-:-:S04]  /*6f40*/  ISETP.GE.AND P1, PT, R223, UR59, PT ;  /* 0x0000003bdf007c0c */ /* 0x000fc8000bf26270 */
[----:B------:R1:W3:Y:S01]  /*6f50*/  @!P3 LDG.E.U8 R158, desc[UR40][R108.64] ;  /* 0x000000286c9eb981 */ /* 0x0002e2000c1e1100 */
[----:B------:R-:W-:Y:S02]  /*6f60*/  PRMT R156, RZ, 0x7610, R156 ;  /* 0x00007610ff9c7816 */ /* 0x000fe4000000009c */
[----:B-1----:R-:W-:-:S04]  /*6f70*/  IADD3 R108, P4, R112, R102, RZ ;  /* 0x00000066706c7210 */ /* 0x002fc80007f9e0ff */
[----:B------:R-:W-:Y:S02]  /*6f80*/  LEA.HI.X.SX32 R109, R112, R103, 0x1, P4 ;  /* 0x00000067706d7211 */ /* 0x000fe400020f0eff */
[----:B------:R-:W-:Y:S01]  /*6f90*/  PRMT R154, RZ, 0x7610, R154 ;  /* 0x00007610ff9a7816 */ /* 0x000fe2000000009a */
[----:B0-----:R-:W-:Y:S01]  /*6fa0*/  IMAD R107, R220, R107, RZ ;  /* 0x0000006bdc6b7224 */ /* 0x001fe200078e02ff */
[----:B------:R-:W-:Y:S01]  /*6fb0*/  ISETP.GE.AND P3, PT, R222, UR59, PT ;  /* 0x0000003bde007c0c */ /* 0x000fe2000bf66270 */
[----:B------:R0:W3:Y:S01]  /*6fc0*/  @!P1 LDG.E.U8 R156, desc[UR40][R108.64] ;  /* 0x000000286c9c9981 */ /* 0x0000e2000c1e1100 */
[----:B------:R-:W-:Y:S01]  /*6fd0*/  PRMT R155, RZ, 0x7610, R155 ;  /* 0x00007610ff9b7816 */ /* 0x000fe2000000009b */
[----:B------:R-:W1:Y:S01]  /*6fe0*/  LDC R112, c[0x0][0x238] ;  /* 0x00008e00ff707b82 */ /* 0x000e620000000800 */
[----:B0-----:R-:W-:-:S09]  /*6ff0*/  IADD3 R108, P1, R205, R102, RZ ;  /* 0x00000066cd6c7210 */ /* 0x001fd20007f3e0ff */
[----:B------:R-:W3:Y:S01]  /*7000*/  @!P3 LDG.E.U8 R155, desc[UR40][R110.64] ;  /* 0x000000286e9bb981 */ /* 0x000ee2000c1e1100 */
[----:B------:R-:W-:-:S05]  /*7010*/  LEA.HI.X.SX32 R109, R205, R103, 0x1, P1 ;  /* 0x00000067cd6d7211 */ /* 0x000fca00008f0eff */
[----:B------:R0:W3:Y:S02]  /*7020*/  @!P0 LDG.E.U8 R154, desc[UR40][R108.64] ;  /* 0x000000286c9a8981 */ /* 0x0000e4000c1e1100 */
[----:B0-----:R-:W-:-:S04]  /*7030*/  IADD3 R108, P0, R107, R102, RZ ;  /* 0x000000666b6c7210 */ /* 0x001fc80007f1e0ff */
[----:B------:R-:W-:Y:S02]  /*7040*/  LEA.HI.X.SX32 R109, R107, R103, 0x1, P0 ;  /* 0x000000676b6d7211 */ /* 0x000fe400000f0eff */
[----:B------:R-:W0:Y:S01]  /*7050*/  LDC R107, c[0x0][0x238] ;  /* 0x00008e00ff6b7b82 */ /* 0x000e220000000800 */
[----:B------:R-:W-:Y:S02]  /*7060*/  ISETP.GE.AND P3, PT, R220, UR59, PT ;  /* 0x0000003bdc007c0c */ /* 0x000fe4000bf66270 */
[----:B------:R-:W-:-:S11]  /*7070*/  PRMT R151, RZ, 0x7610, R151 ;  /* 0x00007610ff977816 */ /* 0x000fd60000000097 */
[----:B------:R5:W3:Y:S01]  /*7080*/  @!P3 LDG.E.U8 R151, desc[UR40][R108.64] ;  /* 0x000000286c97b981 */ /* 0x000ae2000c1e1100 */
[----:B0-----:R-:W-:-:S05]  /*7090*/  IMAD R107, R219, R107, RZ ;  /* 0x0000006bdb6b7224 */ /* 0x001fca00078e02ff */
[----:B-----5:R-:W-:-:S04]  /*70a0*/  IADD3 R108, P0, R107, R102, RZ ;  /* 0x000000666b6c7210 */ /* 0x020fc80007f1e0ff */
[----:B------:R-:W-:Y:S02]  /*70b0*/  LEA.HI.X.SX32 R109, R107, R103, 0x1, P0 ;  /* 0x000000676b6d7211 */ /* 0x000fe400000f0eff */
[----:B------:R-:W0:Y:S01]  /*70c0*/  LDC R107, c[0x0][0x238] ;  /* 0x00008e00ff6b7b82 */ /* 0x000e220000000800 */
[----:B-1----:R-:W-:-:S05]  /*70d0*/  IMAD R112, R221, R112, RZ ;  /* 0x00000070dd707224 */ /* 0x002fca00078e02ff */
[----:B------:R-:W-:-:S04]  /*70e0*/  IADD3 R110, P1, R112, R102, RZ ;  /* 0x00000066706e7210 */ /* 0x000fc80007f3e0ff */
[----:B------:R-:W-:Y:S02]  /*70f0*/  LEA.HI.X.SX32 R111, R112, R103, 0x1, P1 ;  /* 0x00000067706f7211 */ /* 0x000fe400008f0eff */
[----:B------:R-:W-:Y:S01]  /*7100*/  ISETP.GE.AND P1, PT, R219, UR59, PT ;  /* 0x0000003bdb007c0c */ /* 0x000fe2000bf26270 */
[----:B------:R-:W1:Y:S01]  /*7110*/  LDC R112, c[0x0][0x238] ;  /* 0x00008e00ff707b82 */ /* 0x000e620000000800 */
[----:B------:R-:W-:Y:S01]  /*7120*/  PRMT R150, RZ, 0x7610, R150 ;  /* 0x00007610ff967816 */ /* 0x000fe20000000096 */
[----:B0-----:R-:W-:-:S10]  /*7130*/  IMAD R107, R218, R107, RZ ;  /* 0x0000006bda6b7224 */ /* 0x001fd400078e02ff */
[----:B------:R0:W5:Y:S02]  /*7140*/  @!P1 LDG.E.U8 R150, desc[UR40][R108.64] ;  /* 0x000000286c969981 */ /* 0x000164000c1e1100 */
[----:B0-----:R-:W-:-:S04]  /*7150*/  IADD3 R108, P0, R107, R102, RZ ;  /* 0x000000666b6c7210 */ /* 0x001fc80007f1e0ff */
[----:B------:R-:W-:Y:S02]  /*7160*/  LEA.HI.X.SX32 R109, R107, R103, 0x1, P0 ;  /* 0x000000676b6d7211 */ /* 0x000fe400000f0eff */
[----:B------:R-:W0:Y:S01]  /*7170*/  LDC R107, c[0x0][0x238] ;  /* 0x00008e00ff6b7b82 */ /* 0x000e220000000800 */
[----:B------:R-:W-:Y:S02]  /*7180*/  ISETP.GE.AND P1, PT, R218, UR59, PT ;  /* 0x0000003bda007c0c */ /* 0x000fe4000bf26270 */
[----:B------:R-:W-:-:S11]  /*7190*/  PRMT R149, RZ, 0x7610, R149 ;  /* 0x00007610ff957816 */ /* 0x000fd60000000095 */
[----:B------:R4:W5:Y:S01]  /*71a0*/  @!P1 LDG.E.U8 R149, desc[UR40][R108.64] ;  /* 0x000000286c959981 */ /* 0x000962000c1e1100 */
[----:B0-----:R-:W-:-:S05]  /*71b0*/  IMAD R107, R217, R107, RZ ;  /* 0x0000006bd96b7224 */ /* 0x001fca00078e02ff */
[----:B----4-:R-:W-:-:S04]  /*71c0*/  IADD3 R108, P0, R107, R102, RZ ;  /* 0x000000666b6c7210 */ /* 0x010fc80007f1e0ff */
[----:B------:R-:W-:Y:S02]  /*71d0*/  LEA.HI.X.SX32 R109, R107, R103, 0x1, P0 ;  /* 0x000000676b6d7211 */ /* 0x000fe400000f0eff */
[----:B------:R-:W0:Y:S01]  /*71e0*/  LDC R107, c[0x0][0x238] ;  /* 0x00008e00ff6b7b82 */ /* 0x000e220000000800 */
[----:B------:R-:W-:Y:S02]  /*71f0*/  ISETP.GE.AND P1, PT, R217, UR59, PT ;  /* 0x0000003bd9007c0c */ /* 0x000fe4000bf26270 */
[----:B------:R-:W-:Y:S02]  /*7200*/  PRMT R148, RZ, 0x7610, R148 ;  /* 0x00007610ff947816 */ /* 0x000fe40000000094 */
[----:B------:R-:W-:Y:S02]  /*7210*/  ISETP.GE.AND P2, PT, R221, UR59, PT ;  /* 0x0000003bdd007c0c */ /* 0x000fe4000bf46270 */
[----:B------:R-:W-:-:S07]  /*7220*/  PRMT R152, RZ, 0x7610, R152 ;  /* 0x00007610ff987816 */ /* 0x000fce0000000098 */
[----:B------:R-:W4:Y:S01]  /*7230*/  @!P1 LDG.E.U8 R148, desc[UR40][R108.64] ;  /* 0x000000286c949981 */ /* 0x000f22000c1e1100 */
[C---:B------:R-:W-:Y:S02]  /*7240*/  ISETP.GE.AND P1, PT, R216.reuse, UR59, PT ;  /* 0x0000003bd8007c0c */ /* 0x040fe4000bf26270 */
[----:B------:R-:W-:Y:S01]  /*7250*/  PRMT R147, RZ, 0x7610, R147 ;  /* 0x00007610ff937816 */ /* 0x000fe20000000093 */
[----:B------:R2:W5:Y:S01]  /*7260*/  @!P2 LDG.E.U8 R152, desc[UR40][R110.64] ;  /* 0x000000286e98a981 */ /* 0x000562000c1e1100 */
[----:B0-----:R-:W-:Y:S01]  /*7270*/  IMAD R107, R216, R107, RZ ;  /* 0x0000006bd86b7224 */ /* 0x001fe200078e02ff */
[----:B--2---:R-:W0:Y:S04]  /*7280*/  LDC R110, c[0x0][0x238] ;  /* 0x00008e00ff6e7b82 */ /* 0x004e280000000800 */
[----:B------:R-:W-:-:S04]  /*7290*/  IADD3 R108, P0, R107, R102, RZ ;  /* 0x000000666b6c7210 */ /* 0x000fc80007f1e0ff */
[----:B------:R-:W-:Y:S01]  /*72a0*/  LEA.HI.X.SX32 R109, R107, R103, 0x1, P0 ;  /* 0x000000676b6d7211 */ /* 0x000fe200000f0eff */
[----:B-1----:R-:W-:-:S04]  /*72b0*/  IMAD R112, R215, R112, RZ ;  /* 0x00000070d7707224 */ /* 0x002fc800078e02ff */
[----:B------:R1:W2:Y:S01]  /*72c0*/  @!P1 LDG.E.U8 R147, desc[UR40][R108.64] ;  /* 0x000000286c939981 */ /* 0x0002a2000c1e1100 */
[----:B------:R-:W-:Y:S02]  /*72d0*/  ISETP.GE.AND P1, PT, R215, UR59, PT ;  /* 0x0000003bd7007c0c */ /* 0x000fe4000bf26270 */
[----:B------:R-:W-:Y:S02]  /*72e0*/  LEA.HI R107, R123, 0x6e, RZ, 0x1a ;  /* 0x0000006e7b6b7811 */ /* 0x000fe400078fd0ff */
[----:B------:R-:W-:Y:S02]  /*72f0*/  PRMT R146, RZ, 0x7610, R146 ;  /* 0x00007610ff927816 */ /* 0x000fe40000000092 */
[C---:B-1----:R-:W-:Y:S02]  /*7300*/  IADD3 R108, P0, R112.reuse, R102, RZ ;  /* 0x00000066706c7210 */ /* 0x042fe40007f1e0ff */
[----:B------:R-:W-:Y:S02]  /*7310*/  ISETP.GE.AND P2, PT, R107, UR59, PT ;  /* 0x0000003b6b007c0c */ /* 0x000fe4000bf46270 */
[----:B------:R-:W-:-:S02]  /*7320*/  LEA.HI.X.SX32 R109, R112, R103, 0x1, P0 ;  /* 0x00000067706d7211 */ /* 0x000fc400000f0eff */
[----:B------:R-:W-:Y:S01]  /*7330*/  PRMT R145, RZ, 0x7610, R145 ;  /* 0x00007610ff917816 */ /* 0x000fe20000000091 */
[----:B0-----:R-:W-:Y:S01]  /*7340*/  IMAD R110, R214, R110, RZ ;  /* 0x0000006ed66e7224 */ /* 0x001fe200078e02ff */
[----:B------:R-:W0:Y:S01]  /*7350*/  LDC R112, c[0x0][0x238] ;  /* 0x00008e00ff707b82 */ /* 0x000e220000000800 */
[----:B------:R1:W2:Y:S02]  /*7360*/  @!P1 LDG.E.U8 R146, desc[UR40][R108.64] ;  /* 0x000000286c929981 */ /* 0x0002a4000c1e1100 */
[----:B-1----:R-:W-:-:S04]  /*7370*/  IADD3 R108, P0, R206, R102, RZ ;  /* 0x00000066ce6c7210 */ /* 0x002fc80007f1e0ff */
[----:B------:R-:W-:-:S05]  /*7380*/  LEA.HI.X.SX32 R109, R206, R103, 0x1, P0 ;  /* 0x00000067ce6d7211 */ /* 0x000fca00000f0eff */
[----:B------:R1:W2:Y:S02]  /*7390*/  @!P2 LDG.E.U8 R145, desc[UR40][R108.64] ;  /* 0x000000286c91a981 */ /* 0x0002a4000c1e1100 */
[----:B-1----:R-:W-:-:S04]  /*73a0*/  IADD3 R108, P0, R110, R102, RZ ;  /* 0x000000666e6c7210 */ /* 0x002fc80007f1e0ff */
[----:B------:R-:W-:Y:S02]  /*73b0*/  LEA.HI.X.SX32 R109, R110, R103, 0x1, P0 ;  /* 0x000000676e6d7211 */ /* 0x000fe400000f0eff */
[----:B------:R-:W1:Y:S01]  /*73c0*/  LDC R110, c[0x0][0x238] ;  /* 0x00008e00ff6e7b82 */ /* 0x000e620000000800 */
[----:B------:R-:W-:Y:S02]  /*73d0*/  ISETP.GE.AND P1, PT, R214, UR59, PT ;  /* 0x0000003bd6007c0c */ /* 0x000fe4000bf26270 */
[----:B------:R-:W-:Y:S01]  /*73e0*/  PRMT R144, RZ, 0x7610, R144 ;  /* 0x00007610ff907816 */ /* 0x000fe20000000090 */
[----:B0-----:R-:W-:-:S10]  /*73f0*/  IMAD R112, R212, R112, RZ ;  /* 0x00000070d4707224 */ /* 0x001fd400078e02ff */
[----:B------:R0:W2:Y:S01]  /*7400*/  @!P1 LDG.E.U8 R144, desc[UR40][R108.64] ;  /* 0x000000286c909981 */ /* 0x0000a2000c1e1100 */
[----:B-1----:R-:W-:-:S05]  /*7410*/  IMAD R110, R213, R110, RZ ;  /* 0x0000006ed56e7224 */ /* 0x002fca00078e02ff */
[----:B0-----:R-:W-:-:S04]  /*7420*/  IADD3 R108, P0, R110, R102, RZ ;  /* 0x000000666e6c7210 */ /* 0x001fc80007f1e0ff */
[-C--:B------:R-:W-:Y:S02]  /*7430*/  LEA.HI.X.SX32 R109, R110, R103.reuse, 0x1, P0 ;  /* 0x000000676e6d7211 */ /* 0x080fe400000f0eff */
[C---:B------:R-:W-:Y:S02]  /*7440*/  IADD3 R110, P0, R112.reuse, R102, RZ ;  /* 0x00000066706e7210 */ /* 0x040fe40007f1e0ff */
[----:B------:R-:W-:Y:S02]  /*7450*/  ISETP.GE.AND P1, PT, R213, UR59, PT ;  /* 0x0000003bd5007c0c */ /* 0x000fe4000bf26270 */
[----:B------:R-:W-:Y:S02]  /*7460*/  LEA.HI.X.SX32 R111, R112, R103, 0x1, P0 ;  /* 0x00000067706f7211 */ /* 0x000fe400000f0eff */
[----:B------:R-:W0:Y:S01]  /*7470*/  LDC R112, c[0x0][0x238] ;  /* 0x00008e00ff707b82 */ /* 0x000e220000000800 */
[----:B------:R-:W-:-:S08]  /*7480*/  PRMT R107, RZ, 0x7610, R107 ;  /* 0x00007610ff6b7816 */ /* 0x000fd0000000006b */
[----:B------:R1:W2:Y:S01]  /*7490*/  @!P1 LDG.E.U8 R107, desc[UR40][R108.64] ;  /* 0x000000286c6b9981 */ /* 0x0002a2000c1e1100 */
[----:B------:R-:W-:Y:S01]  /*74a0*/  ISETP.GE.AND P1, PT, R212, UR59, PT ;  /* 0x0000003bd4007c0c */ /* 0x000fe2000bf26270 */
[----:B------:R-:W-:Y:S01]  /*74b0*/  IMAD R114, R210, R114, RZ ;  /* 0x00000072d2727224 */ /* 0x000fe200078e02ff */
[----:B-1----:R-:W-:Y:S01]  /*74c0*/  PRMT R108, RZ, 0x7610, R108 ;  /* 0x00007610ff6c7816 */ /* 0x002fe2000000006c */
[----:B0-----:R-:W-:-:S10]  /*74d0*/  IMAD R112, R211, R112, RZ ;  /* 0x00000070d3707224 */ /* 0x001fd400078e02ff */
[----:B------:R0:W2:Y:S01]  /*74e0*/  @!P1 LDG.E.U8 R108, desc[UR40][R110.64] ;  /* 0x000000286e6c9981 */ /* 0x0000a2000c1e1100 */
[----:B------:R-:W-:Y:S02]  /*74f0*/  ISETP.GE.AND P1, PT, R211, UR59, PT ;  /* 0x0000003bd3007c0c */ /* 0x000fe4000bf26270 */
[----:B0-----:R-:W-:-:S04]  /*7500*/  IADD3 R110, P0, R112, R102, RZ ;  /* 0x00000066706e7210 */ /* 0x001fc80007f1e0ff */
[----:B------:R-:W-:Y:S02]  /*7510*/  LEA.HI.X.SX32 R111, R112, R103, 0x1, P0 ;  /* 0x00000067706f7211 */ /* 0x000fe400000f0eff */
[----:B------:R-:W-:-:S04]  /*7520*/  IADD3 R112, P0, R114, R102, RZ ;  /* 0x0000006672707210 */ /* 0x000fc80007f1e0ff */
[----:B------:R-:W-:Y:S02]  /*7530*/  LEA.HI.X.SX32 R113, R114, R103, 0x1, P0 ;  /* 0x0000006772717211 */ /* 0x000fe400000f0eff */
[----:B------:R-:W0:Y:S01]  /*7540*/  LDC R114, c[0x0][0x238] ;  /* 0x00008e00ff727b82 */ /* 0x000e220000000800 */
[----:B------:R-:W-:-:S06]  /*7550*/  PRMT R109, RZ, 0x7610, R109 ;  /* 0x00007610ff6d7816 */ /* 0x000fcc000000006d */
[----:B------:R1:W2:Y:S01]  /*7560*/  @!P1 LDG.E.U8 R109, desc[UR40][R110.64] ;  /* 0x000000286e6d9981 */ /* 0x0002a2000c1e1100 */
[----:B------:R-:W-:Y:S02]  /*7570*/  ISETP.GE.AND P1, PT, R210, UR59, PT ;  /* 0x0000003bd2007c0c */ /* 0x000fe4000bf26270 */
[----:B-1----:R-:W-:-:S11]  /*7580*/  PRMT R110, RZ, 0x7610, R110 ;  /* 0x00007610ff6e7816 */ /* 0x002fd6000000006e */
[----:B------:R1:W2:Y:S01]  /*7590*/  @!P1 LDG.E.U8 R110, desc[UR40][R112.64] ;  /* 0x00000028706e9981 */ /* 0x0002a2000c1e1100 */
[C---:B0-----:R-:W-:Y:S01]  /*75a0*/  IMAD R114, R209.reuse, R114, RZ ;  /* 0x00000072d1727224 */ /* 0x041fe200078e02ff */
[----:B------:R-:W-:Y:S02]  /*75b0*/  ISETP.GE.AND P1, PT, R209, UR59, PT ;  /* 0x0000003bd1007c0c */ /* 0x000fe4000bf26270 */
[----:B------:R-:W-:Y:S02]  /*75c0*/  PRMT R111, RZ, 0x7610, R111 ;  /* 0x00007610ff6f7816 */ /* 0x000fe4000000006f */
[----:B-1----:R-:W-:-:S04]  /*75d0*/  IADD3 R112, P0, R114, R102, RZ ;  /* 0x0000006672707210 */ /* 0x002fc80007f1e0ff */
[----:B------:R-:W-:Y:S01]  /*75e0*/  LEA.HI.X.SX32 R113, R114, R103, 0x1, P0 ;  /* 0x0000006772717211 */ /* 0x000fe200000f0eff */
[----:B------:R-:W-:-:S04]  /*75f0*/  IMAD R116, R208, R116, RZ ;  /* 0x00000074d0747224 */ /* 0x000fc800078e02ff */
[----:B------:R0:W2:Y:S01]  /*7600*/  @!P1 LDG.E.U8 R111, desc[UR40][R112.64] ;  /* 0x00000028706f9981 */ /* 0x0000a2000c1e1100 */
[----:B------:R-:W-:Y:S02]  /*7610*/  ISETP.GE.AND P1, PT, R208, UR59, PT ;  /* 0x0000003bd0007c0c */ /* 0x000fe4000bf26270 */
[C---:B------:R-:W-:Y:S02]  /*7620*/  IADD3 R114, P0, R116.reuse, R102, RZ ;  /* 0x0000006674727210 */ /* 0x040fe40007f1e0ff */
[----:B0-----:R-:W-:Y:S02]  /*7630*/  LEA.HI R112, R123, 0x7e, RZ, 0x1a ;  /* 0x0000007e7b707811 */ /* 0x001fe400078fd0ff */
[----:B------:R-:W-:Y:S02]  /*7640*/  LEA.HI.X.SX32 R115, R116, R103, 0x1, P0 ;  /* 0x0000006774737211 */ /* 0x000fe400000f0eff */
[----:B------:R-:W-:Y:S02]  /*7650*/  ISETP.GE.AND P2, PT, R112, UR59, PT ;  /* 0x0000003b70007c0c */ /* 0x000fe4000bf46270 */
[----:B------:R-:W-:-:S02]  /*7660*/  PRMT R112, RZ, 0x7610, R112 ;  /* 0x00007610ff707816 */ /* 0x000fc40000000070 */
[----:B------:R-:W-:-:S04]  /*7670*/  PRMT R113, RZ, 0x7610, R113 ;  /* 0x00007610ff717816 */ /* 0x000fc80000000071 */
[----:B------:R0:W2:Y:S02]  /*7680*/  @!P1 LDG.E.U8 R112, desc[UR40][R114.64] ;  /* 0x0000002872709981 */ /* 0x0000a4000c1e1100 */
[----:B0-----:R-:W-:-:S04]  /*7690*/  IADD3 R114, P0, R207, R102, RZ ;  /* 0x00000066cf727210 */ /* 0x001fc80007f1e0ff */
[----:B------:R-:W-:-:S05]  /*76a0*/  LEA.HI.X.SX32 R115, R207, R103, 0x1, P0 ;  /* 0x00000067cf737211 */ /* 0x000fca00000f0eff */
[----:B------:R0:W2:Y:S01]  /*76b0*/  @!P2 LDG.E.U8 R113, desc[UR40][R114.64] ;  /* 0x000000287271a981 */ /* 0x0000a2000c1e1100 */
[----:B------:R-:W-:Y:S02]  /*76c0*/  ISETP.GE.AND P0, PT, R105, UR59, PT ;  /* 0x0000003b69007c0c */ /* 0x000fe4000bf06270 */
[----:B------:R-:W-:Y:S02]  /*76d0*/  IADD3 R116, P1, R106, R204, RZ ;  /* 0x000000cc6a747210 */ /* 0x000fe40007f3e0ff */
[----:B0-----:R-:W-:Y:S02]  /*76e0*/  SHF.R.S32.HI R114, RZ, 0x1f, R106 ;  /* 0x0000001fff727819 */ /* 0x001fe4000001146a */
[----:B------:R-:W-:-:S03]  /*76f0*/  PRMT R115, RZ, 0x7610, R115 ;  /* 0x00007610ff737816 */ /* 0x000fc60000000073 */
[----:B------:R-:W-:Y:S01]  /*7700*/  IMAD.X R117, R114, 0x1, R203, P1 ;  /* 0x0000000172757824 */ /* 0x000fe200008e06cb */
[----:B------:R-:W-:Y:S01]  /*7710*/  BAR.SYNC.DEFER_BLOCKING 0x0 ;  /* 0x0000000000007b1d */ /* 0x000fe20000010000 */
[----:B------:R-:W-:-:S05]  /*7720*/  IADD3 R118, P1, R106, R13, RZ ;  /* 0x0000000d6a767210 */ /* 0x000fca0007f3e0ff */
[----:B------:R-:W-:Y:S02]  /*7730*/  IMAD.X R119, R114, 0x1, R68, P1 ;  /* 0x0000000172777824 */ /* 0x000fe400008e0644 */
[----:B------:R-:W-:Y:S01]  /*7740*/  IMAD.SHL.U32 R153, R123, 0x80, RZ ;  /* 0x000000807b997824 */ /* 0x000fe200078e00ff */
[----:B------:R0:W2:Y:S02]  /*7750*/  @!P0 LDG.E.U8 R115, desc[UR40][R116.64] ;  /* 0x0000002874738981 */ /* 0x0000a4000c1e1100 */
[----:B0-----:R-:W-:-:S06]  /*7760*/  PRMT R116, RZ, 0x7610, R116 ;  /* 0x00007610ff747816 */ /* 0x001fcc0000000074 */
[----:B------:R0:W2:Y:S01]  /*7770*/  @!P0 LDG.E.U8 R116, desc[UR40][R118.64] ;  /* 0x0000002876748981 */ /* 0x0000a2000c1e1100 */
[----:B------:R-:W-:Y:S02]  /*7780*/  PRMT R117, RZ, 0x7610, R117 ;  /* 0x00007610ff757816 */ /* 0x000fe40000000075 */
[----:B0-----:R-:W-:-:S05]  /*7790*/  IADD3 R118, P1, R106, R15, RZ ;  /* 0x0000000f6a767210 */ /* 0x001fca0007f3e0ff */
[----:B------:R-:W-:Y:S01]  /*77a0*/  IMAD.X R119, R114, 0x1, R70, P1 ;  /* 0x0000000172777824 */ /* 0x000fe200008e0646 */
[----:B------:R-:W-:Y:S02]  /*77b0*/  IADD3 R120, P1, R106, R17, RZ ;  /* 0x000000116a787210 */ /* 0x000fe40007f3e0ff */
[----:B------:R-:W-:Y:S02]  /*77c0*/  LOP3.LUT R153, R153, 0x1f80, RZ, 0xc0, !PT ;  /* 0x00001f8099997812 */ /* 0x000fe400078ec0ff */
[----:B------:R0:W2:Y:S01]  /*77d0*/  @!P0 LDG.E.U8 R117, desc[UR40][R118.64] ;  /* 0x0000002876758981 */ /* 0x0000a2000c1e1100 */
[----:B------:R-:W-:Y:S02]  /*77e0*/  IMAD.X R121, R114, 0x1, R72, P1 ;  /* 0x0000000172797824 */ /* 0x000fe400008e0648 */
[----:B0-----:R-:W-:Y:S01]  /*77f0*/  IMAD.SHL.U32 R119, R123, 0x10, RZ ;  /* 0x000000107b777824 */ /* 0x001fe200078e00ff */
[----:B------:R-:W-:-:S04]  /*7800*/  PRMT R118, RZ, 0x7610, R118 ;  /* 0x00007610ff767816 */ /* 0x000fc80000000076 */
[--C-:B------:R-:W-:Y:S02]  /*7810*/  LOP3.LUT R153, R153, 0x70, R119.reuse, 0xf8, !PT ;  /* 0x0000007099997812 */ /* 0x100fe400078ef877 */
[----:B------:R0:W2:Y:S02]  /*7820*/  @!P0 LDG.E.U8 R118, desc[UR40][R120.64] ;  /* 0x0000002878768981 */ /* 0x0000a4000c1e1100 */
[----:B------:R-:W-:Y:S02]  /*7830*/  LOP3.LUT R153, R153, R0, RZ, 0xfc, !PT ;  /* 0x0000000099997212 */ /* 0x000fe400078efcff */
[----:B------:R-:W-:Y:S02]  /*7840*/  PRMT R119, RZ, 0x7610, R119 ;  /* 0x00007610ff777816 */ /* 0x000fe40000000077 */
[----:B0-----:R-:W-:Y:S01]  /*7850*/  IADD3 R120, P1, R106, R19, RZ ;  /* 0x000000136a787210 */ /* 0x001fe20007f3e0ff */
[----:B------:R0:W-:Y:S04]  /*7860*/  STS.U8 [R153+UR60], R122 ;  /* 0x0000007a99007988 */ /* 0x0001e8000800003c */
[----:B------:R-:W-:-:S05]  /*7870*/  IMAD.X R121, R114, 0x1, R74, P1 ;  /* 0x0000000172797824 */ /* 0x000fca00008e064a */
[----:B------:R1:W2:Y:S01]  /*7880*/  @!P0 LDG.E.U8 R119, desc[UR40][R120.64] ;  /* 0x0000002878778981 */ /* 0x0002a2000c1e1100 */
[----:B0-----:R-:W-:-:S05]  /*7890*/  IADD3 R122, P1, R106, R21, RZ ;  /* 0x000000156a7a7210 */ /* 0x001fca0007f3e0ff */
[----:B------:R-:W-:Y:S01]  /*78a0*/  IMAD.X R123, R114, 0x1, R76, P1 ;  /* 0x00000001727b7824 */ /* 0x000fe200008e064c */
[----:B-1----:R-:W-:-:S06]  /*78b0*/  PRMT R120, RZ, 0x7610, R120 ;  /* 0x00007610ff787816 */ /* 0x002fcc0000000078 */
[----:B------:R0:W2:Y:S01]  /*78c0*/  @!P0 LDG.E.U8 R120, desc[UR40][R122.64] ;  /* 0x000000287a788981 */ /* 0x0000a2000c1e1100 */
[----:B------:R-:W-:-:S03]  /*78d0*/  PRMT R121, RZ, 0x7610, R121 ;  /* 0x00007610ff797816 */ /* 0x000fc60000000079 */
[----:B------:R1:W-:Y:S01]  /*78e0*/  STS.U8 [R153+UR60+0x4], R124 ;  /* 0x0000047c99007988 */ /* 0x0003e2000800003c */
[----:B0-----:R-:W-:-:S05]  /*78f0*/  IADD3 R122, P1, R106, R23, RZ ;  /* 0x000000176a7a7210 */ /* 0x001fca0007f3e0ff */
[----:B------:R-:W-:Y:S01]  /*7900*/  IMAD.X R123, R114, 0x1, R78, P1 ;  /* 0x00000001727b7824 */ /* 0x000fe200008e064e */
[----:B-1----:R-:W-:Y:S01]  /*7910*/  IADD3 R124, P1, R106, R57, RZ ;  /* 0x000000396a7c7210 */ /* 0x002fe20007f3e0ff */
[----:B------:R0:W-:Y:S04]  /*7920*/  STS.U8 [R153+UR60+0x2], R125 ;  /* 0x0000027d99007988 */ /* 0x0001e8000800003c */
[----:B------:R1:W2:Y:S01]  /*7930*/  @!P0 LDG.E.U8 R121, desc[UR40][R122.64] ;  /* 0x000000287a798981 */ /* 0x0002a2000c1e1100 */
[----:B0-----:R-:W-:Y:S01]  /*7940*/  IMAD.X R125, R114, 0x1, R80, P1 ;  /* 0x00000001727d7824 */ /* 0x001fe200008e0650 */
        /* <DEDUP_REMOVED lines=20> */
[----:B-1----:R-:W-:Y:S02]  /*7a90*/  PRMT R126, RZ, 0x7610, R126 ;  /* 0x00007610ff7e7816 */ /* 0x002fe4000000007e */
[----:B------:R-:W-:-:S04]  /*7aa0*/  LOP3.LUT R235, R153, 0x10, RZ, 0x3c, !PT ;  /* 0x0000001099eb7812 */ /* 0x000fc800078e3cff */
[----:B------:R0:W2:Y:S01]  /*7ab0*/  @!P0 LDG.E.U8 R126, desc[UR40][R128.64] ;  /* 0x00000028807e8981 */ /* 0x0000a2000c1e1100 */
[----:B------:R-:W-:-:S03]  /*7ac0*/  PRMT R127, RZ, 0x7610, R127 ;  /* 0x00007610ff7f7816 */ /* 0x000fc6000000007f */
[----:B------:R-:W-:Y:S01]  /*7ad0*/  STS.U8 [R153+UR60+0xe], R131 ;  /* 0x00000e8399007988 */ /* 0x000fe2000800003c */
[----:B0-----:R-:W-:-:S03]  /*7ae0*/  IADD3 R128, P1, R106, R67, RZ ;  /* 0x000000436a807210 */ /* 0x001fc60007f3e0ff */
[----:B------:R0:W-:Y:S02]  /*7af0*/  STS.U8 [R235+UR60+0x2], R130 ;  /* 0x00000282eb007988 */ /* 0x0001e4000800003c */
        /* <DEDUP_REMOVED lines=35> */
[----:B------:R0:W-:Y:S04]  /*7d30*/  STS.U8 [R235+UR60], R180 ;  /* 0x000000b4eb007988 */ /* 0x0001e8000800003c */
[----:B------:R1:W2:Y:S01]  /*7d40*/  @!P0 LDG.E.U8 R134, desc[UR40][R136.64] ;  /* 0x0000002888868981 */ /* 0x0002a2000c1e1100 */
[----:B------:R-:W-:-:S02]  /*7d50*/  PRMT R135, RZ, 0x7610, R135 ;  /* 0x00007610ff877816 */ /* 0x000fc40000000087 */
[----:B0-----:R-:W-:Y:S01]  /*7d60*/  LOP3.LUT R180, R153, 0x20, RZ, 0x3c, !PT ;  /* 0x0000002099b47812 */ /* 0x001fe200078e3cff */
[----:B------:R-:W-:Y:S01]  /*7d70*/  UMOV UR29, 0x40000040 ;  /* 0x40000040001d7882 */ /* 0x000fe20000000000 */
[----:B------:R-:W-:Y:S01]  /*7d80*/  UMOV UR31, 0x40000040 ;  /* 0x40000040001f7882 */ /* 0x000fe20000000000 */
[----:B------:R-:W0:Y:S01]  /*7d90*/  LDC R235, c[0x0][0x238] ;  /* 0x00008e00ffeb7b82 */ /* 0x000e220000000800 */
[----:B-1----:R-:W-:Y:S01]  /*7da0*/  IADD3 R136, P1, R106, R104, RZ ;  /* 0x000000686a887210 */ /* 0x002fe20007f3e0ff */
[----:B------:R1:W-:Y:S04]  /*7db0*/  STS.U8 [R180+UR60+0x2], R138 ;  /* 0x0000028ab4007988 */ /* 0x0003e8000800003c */
[----:B------:R-:W-:Y:S01]  /*7dc0*/  IMAD.X R137, R114, 0x1, R98, P1 ;  /* 0x0000000172897824 */ /* 0x000fe200008e0662 */
[----:B------:R3:W-:Y:S04]  /*7dd0*/  STS.U8 [R180+UR60], R139 ;  /* 0x0000008bb4007988 */ /* 0x0007e8000800003c */
[----:B------:R4:W2:Y:S01]  /*7de0*/  @!P0 LDG.E.U8 R135, desc[UR40][R136.64] ;  /* 0x0000002888878981 */ /* 0x0008a2000c1e1100 */
[----:B-1----:R-:W-:-:S05]  /*7df0*/  IADD3 R138, P1, R106, R85, RZ ;  /* 0x000000556a8a7210 */ /* 0x002fca0007f3e0ff */
[----:B---3--:R-:W-:Y:S01]  /*7e00*/  IMAD.X R139, R114, 0x1, R99, P1 ;  /* 0x00000001728b7824 */ /* 0x008fe200008e0663 */
[----:B----4-:R-:W-:-:S06]  /*7e10*/  PRMT R136, RZ, 0x7610, R136 ;  /* 0x00007610ff887816 */ /* 0x010fcc0000000088 */
[----:B------:R1:W3:Y:S01]  /*7e20*/  @!P0 LDG.E.U8 R136, desc[UR40][R138.64] ;  /* 0x000000288a888981 */ /* 0x0002e2000c1e1100 */
[----:B------:R-:W-:-:S03]  /*7e30*/  PRMT R137, RZ, 0x7610, R137 ;  /* 0x00007610ff897816 */ /* 0x000fc60000000089 */
[----:B------:R4:W-:Y:S01]  /*7e40*/  STS.U8 [R180+UR60+0x6], R140 ;  /* 0x0000068cb4007988 */ /* 0x0009e2000800003c */
[----:B-1----:R-:W-:-:S05]  /*7e50*/  IADD3 R138, P1, R106, R87, RZ ;  /* 0x000000576a8a7210 */ /* 0x002fca0007f3e0ff */
[----:B------:R-:W-:Y:S01]  /*7e60*/  IMAD.X R139, R114, 0x1, R100, P1 ;  /* 0x00000001728b7824 */ /* 0x000fe200008e0664 */
[----:B----4-:R-:W-:Y:S01]  /*7e70*/  IADD3 R140, P1, R106, R89, RZ ;  /* 0x000000596a8c7210 */ /* 0x010fe20007f3e0ff */
[----:B------:R1:W-:Y:S04]  /*7e80*/  STS.U8 [R180+UR60+0x4], R141 ;  /* 0x0000048db4007988 */ /* 0x0003e8000800003c */
[----:B------:R4:W3:Y:S01]  /*7e90*/  @!P0 LDG.E.U8 R137, desc[UR40][R138.64] ;  /* 0x000000288a898981 */ /* 0x0008e2000c1e1100 */
[----:B-1----:R-:W-:Y:S01]  /*7ea0*/  IMAD.X R141, R114, 0x1, R101, P1 ;  /* 0x00000001728d7824 */ /* 0x002fe200008e0665 */
[----:B----4-:R-:W-:-:S06]  /*7eb0*/  PRMT R138, RZ, 0x7610, R138 ;  /* 0x00007610ff8a7816 */ /* 0x010fcc000000008a */
[----:B------:R1:W4:Y:S01]  /*7ec0*/  @!P0 LDG.E.U8 R138, desc[UR40][R140.64] ;  /* 0x000000288c8a8981 */ /* 0x000322000c1e1100 */
[----:B------:R-:W-:-:S03]  /*7ed0*/  PRMT R139, RZ, 0x7610, R139 ;  /* 0x00007610ff8b7816 */ /* 0x000fc6000000008b */
[----:B------:R5:W-:Y:S01]  /*7ee0*/  STS.U8 [R180+UR60+0xa], R142 ;  /* 0x00000a8eb4007988 */ /* 0x000be2000800003c */
[----:B-1----:R-:W-:-:S05]  /*7ef0*/  IADD3 R140, P1, R106, R182, RZ ;  /* 0x000000b66a8c7210 */ /* 0x002fca0007f3e0ff */
[----:B------:R-:W-:Y:S01]  /*7f00*/  IMAD.X R141, R114, 0x1, R181, P1 ;  /* 0x00000001728d7824 */ /* 0x000fe200008e06b5 */
[----:B-----5:R-:W-:Y:S01]  /*7f10*/  IADD3 R142, P1, R106, R184, RZ ;  /* 0x000000b86a8e7210 */ /* 0x020fe20007f3e0ff */
[----:B------:R1:W-:Y:S04]  /*7f20*/  STS.U8 [R180+UR60+0x8], R143 ;  /* 0x0000088fb4007988 */ /* 0x0003e8000800003c */
[----:B------:R5:W4:Y:S01]  /*7f30*/  @!P0 LDG.E.U8 R139, desc[UR40][R140.64] ;  /* 0x000000288c8b8981 */ /* 0x000b22000c1e1100 */
[----:B-1----:R-:W-:Y:S01]  /*7f40*/  IMAD.X R143, R114, 0x1, R183, P1 ;  /* 0x00000001728f7824 */ /* 0x002fe200008e06b7 */
[----:B-----5:R-:W-:-:S06]  /*7f50*/  PRMT R140, RZ, 0x7610, R140 ;  /* 0x00007610ff8c7816 */ /* 0x020fcc000000008c */
[----:B------:R1:W5:Y:S01]  /*7f60*/  @!P0 LDG.E.U8 R140, desc[UR40][R142.64] ;  /* 0x000000288e8c8981 */ /* 0x000362000c1e1100 */
[----:B------:R-:W-:Y:S02]  /*7f70*/  PRMT R141, RZ, 0x7610, R141 ;  /* 0x00007610ff8d7816 */ /* 0x000fe4000000008d */
[----:B-1----:R-:W-:-:S05]  /*7f80*/  IADD3 R142, P1, R106, R186, RZ ;  /* 0x000000ba6a8e7210 */ /* 0x002fca0007f3e0ff */
[----:B------:R-:W-:Y:S01]  /*7f90*/  IMAD.X R143, R114, 0x1, R185, P1 ;  /* 0x00000001728f7824 */ /* 0x000fe200008e06b9 */
[----:B------:R1:W-:Y:S04]  /*7fa0*/  STS.U8 [R180+UR60+0xe], R178 ;  /* 0x00000eb2b4007988 */ /* 0x0003e8000800003c */
[----:B------:R0:W4:Y:S01]  /*7fb0*/  @!P0 LDG.E.U8 R141, desc[UR40][R142.64] ;  /* 0x000000288e8d8981 */ /* 0x000122000c1e1100 */
[----:B-1----:R-:W-:Y:S02]  /*7fc0*/  PRMT R178, RZ, 0x7610, R178 ;  /* 0x00007610ffb27816 */ /* 0x002fe400000000b2 */
[----:B0-----:R-:W-:Y:S01]  /*7fd0*/  IADD3 R142, P1, R106, R188, RZ ;  /* 0x000000bc6a8e7210 */ /* 0x001fe20007f3e0ff */
[----:B------:R0:W-:Y:S04]  /*7fe0*/  STS.U8 [R180+UR60+0xc], R179 ;  /* 0x00000cb3b4007988 */ /* 0x0001e8000800003c */
[----:B------:R-:W-:-:S05]  /*7ff0*/  IMAD.X R143, R114, 0x1, R187, P1 ;  /* 0x00000001728f7824 */ /* 0x000fca00008e06bb */
[----:B------:R1:W5:Y:S01]  /*8000*/  @!P0 LDG.E.U8 R178, desc[UR40][R142.64] ;  /* 0x000000288eb28981 */ /* 0x000362000c1e1100 */
[----:B0-----:R-:W-:-:S05]  /*8010*/  LOP3.LUT R179, R153, 0x30, RZ, 0x3c, !PT ;  /* 0x0000003099b37812 */ /* 0x001fca00078e3cff */
[----:B------:R0:W-:Y:S01]  /*8020*/  STS.U8 [R179+UR60], R177 ;  /* 0x000000b1b3007988 */ /* 0x0001e2000800003c */
[----:B-1----:R-:W-:-:S05]  /*8030*/  IADD3 R142, P1, R106, R190, RZ ;  /* 0x000000be6a8e7210 */ /* 0x002fca0007f3e0ff */
[----:B------:R-:W-:Y:S01]  /*8040*/  IMAD.X R143, R114, 0x1, R189, P1 ;  /* 0x00000001728f7824 */ /* 0x000fe200008e06bd */
[----:B0-----:R-:W-:Y:S01]  /*8050*/  PRMT R177, RZ, 0x7610, R177 ;  /* 0x00007610ffb17816 */ /* 0x001fe200000000b1 */
[----:B------:R0:W-:Y:S05]  /*8060*/  STS.U8 [R179+UR60+0x2], R176 ;  /* 0x000002b0b3007988 */ /* 0x0001ea000800003c */
[----:B------:R1:W4:Y:S01]  /*8070*/  @!P0 LDG.E.U8 R177, desc[UR40][R142.64] ;  /* 0x000000288eb18981 */ /* 0x000322000c1e1100 */
[----:B0-----:R-:W-:Y:S02]  /*8080*/  PRMT R176, RZ, 0x7610, R176 ;  /* 0x00007610ffb07816 */ /* 0x001fe400000000b0 */
[----:B-1----:R-:W-:-:S05]  /*8090*/  IADD3 R142, P1, R106, R192, RZ ;  /* 0x000000c06a8e7210 */ /* 0x002fca0007f3e0ff */
[----:B------:R-:W-:Y:S01]  /*80a0*/  IMAD.X R143, R114, 0x1, R191, P1 ;  /* 0x00000001728f7824 */ /* 0x000fe200008e06bf */
[----:B------:R0:W-:Y:S04]  /*80b0*/  STS.U8 [R179+UR60+0x4], R175 ;  /* 0x000004afb3007988 */ /* 0x0001e8000800003c */
[----:B------:R1:W5:Y:S01]  /*80c0*/  @!P0 LDG.E.U8 R176, desc[UR40][R142.64] ;  /* 0x000000288eb08981 */ /* 0x000362000c1e1100 */
[----:B0-----:R-:W-:Y:S02]  /*80d0*/  PRMT R175, RZ, 0x7610, R175 ;  /* 0x00007610ffaf7816 */ /* 0x001fe400000000af */
[----:B-1----:R-:W-:-:S05]  /*80e0*/  IADD3 R142, P1, R106, R194, RZ ;  /* 0x000000c26a8e7210 */ /* 0x002fca0007f3e0ff */
[----:B------:R-:W-:Y:S01]  /*80f0*/  IMAD.X R143, R114, 0x1, R193, P1 ;  /* 0x00000001728f7824 */ /* 0x000fe200008e06c1 */
[----:B------:R0:W-:Y:S04]  /*8100*/  STS.U8 [R179+UR60+0x6], R174 ;  /* 0x000006aeb3007988 */ /* 0x0001e8000800003c */
[----:B------:R1:W4:Y:S01]  /*8110*/  @!P0 LDG.E.U8 R175, desc[UR40][R142.64] ;  /* 0x000000288eaf8981 */ /* 0x000322000c1e1100 */
        /* <DEDUP_REMOVED lines=16> */
[----:B-1----:R-:W-:-:S04]  /*8220*/  IADD3 R142, P1, R106, UR58, RZ ;  /* 0x0000003a6a8e7c10 */ /* 0x002fc8000ff3e0ff */
[----:B------:R-:W-:Y:S01]  /*8230*/  IADD3.X R143, R114, UR38, RZ, P1, !PT ;  /* 0x00000026728f7c10 */ /* 0x000fe20008ffe4ff */
[----:B------:R0:W-:Y:S04]  /*8240*/  STS.U8 [R179+UR60+0xe], R170 ;  /* 0x00000eaab3007988 */ /* 0x0001e8000800003c */
[----:B------:R1:W4:Y:S01]  /*8250*/  @!P0 LDG.E.U8 R171, desc[UR40][R142.64] ;  /* 0x000000288eab8981 */ /* 0x000322000c1e1100 */
[----:B0-----:R-:W-:Y:S02]  /*8260*/  PRMT R170, RZ, 0x7610, R170 ;  /* 0x00007610ffaa7816 */ /* 0x001fe400000000aa */
[----:B-1----:R-:W-:-:S04]  /*8270*/  IADD3 R142, P1, R106, UR57, RZ ;  /* 0x000000396a8e7c10 */ /* 0x002fc8000ff3e0ff */
[----:B------:R-:W-:Y:S02]  /*8280*/  IADD3.X R143, R114, UR37, RZ, P1, !PT ;  /* 0x00000025728f7c10 */ /* 0x000fe40008ffe4ff */
[----:B------:R-:W-:-:S03]  /*8290*/  LOP3.LUT R179, R153, 0x40, RZ, 0x3c, !PT ;  /* 0x0000004099b37812 */ /* 0x000fc600078e3cff */
[----:B------:R0:W4:Y:S04]  /*82a0*/  @!P0 LDG.E.U8 R170, desc[UR40][R142.64] ;  /* 0x000000288eaa8981 */ /* 0x000128000c1e1100 */
[----:B------:R1:W-:Y:S01]  /*82b0*/  STS.U8 [R179+UR60], R169 ;  /* 0x000000a9b3007988 */ /* 0x0003e2000800003c */
[----:B0-----:R-:W-:Y:S02]  /*82c0*/  IADD3 R142, P1, R106, UR56, RZ ;  /* 0x000000386a8e7c10 */ /* 0x001fe4000ff3e0ff */
[----:B-1----:R-:W-:Y:S02]  /*82d0*/  PRMT R169, RZ, 0x7610, R169 ;  /* 0x00007610ffa97816 */ /* 0x002fe400000000a9 */
[----:B------:R-:W-:Y:S01]  /*82e0*/  IADD3.X R143, R114, UR36, RZ, P1, !PT ;  /* 0x00000024728f7c10 */ /* 0x000fe20008ffe4ff */
[----:B------:R0:W-:Y:S04]  /*82f0*/  STS.U8 [R179+UR60+0x2], R168 ;  /* 0x000002a8b3007988 */ /* 0x0001e8000800003c */
[----:B------:R1:W4:Y:S01]  /*8300*/  @!P0 LDG.E.U8 R169, desc[UR40][R142.64] ;  /* 0x000000288ea98981 */ /* 0x000322000c1e1100 */
[----:B0-----:R-:W-:-:S02]  /*8310*/  PRMT R168, RZ, 0x7610, R168 ;  /* 0x00007610ffa87816 */ /* 0x001fc400000000a8 */
[----:B-1----:R-:W-:-:S04]  /*8320*/  IADD3 R142, P1, R106, UR55, RZ ;  /* 0x000000376a8e7c10 */ /* 0x002fc8000ff3e0ff */
[----:B------:R-:W-:Y:S01]  /*8330*/  IADD3.X R143, R114, UR35, RZ, P1, !PT ;  /* 0x00000023728f7c10 */ /* 0x000fe20008ffe4ff */
        /* <DEDUP_REMOVED lines=70> */
[----:B------:R-:W-:-:S05]  /*87a0*/  IADD3.X R143, R114, UR5, RZ, P1, !PT ;  /* 0x00000005728f7c10 */ /* 0x000fca0008ffe4ff */
[----:B------:R0:W4:Y:S01]  /*87b0*/  @!P0 LDG.E.U8 R154, desc[UR40][R142.64] ;  /* 0x000000288e9a8981 */ /* 0x000122000c1e1100 */
[----:B------:R-:W-:Y:S02]  /*87c0*/  PRMT R179, RZ, 0x7610, R179 ;  /* 0x00007610ffb37816 */ /* 0x000fe400000000b3 */
[----:B0-----:R-:W-:-:S05]  /*87d0*/  IADD3 R142, P1, R106, R202, RZ ;  /* 0x000000ca6a8e7210 */ /* 0x001fca0007f3e0ff */
[----:B------:R-:W-:Y:S01]  /*87e0*/  IMAD.X R143, R114, 0x1, R201, P1 ;  /* 0x00000001728f7824 */ /* 0x000fe200008e06c9 */
[----:B------:R-:W-:-:S04]  /*87f0*/  LOP3.LUT R153, R153, 0x60, RZ, 0x3c, !PT ;  /* 0x0000006099997812 */ /* 0x000fc800078e3cff */
[----:B------:R0:W4:Y:S04]  /*8800*/  @!P0 LDG.E.U8 R179, desc[UR40][R142.64] ;  /* 0x000000288eb38981 */ /* 0x000128000c1e1100 */
[----:B------:R1:W-:Y:S01]  /*8810*/  STS.U8 [R153+UR60], R152 ;  /* 0x0000009899007988 */ /* 0x0003e2000800003c */
[----:B0-----:R-:W-:Y:S02]  /*8820*/  IADD3 R142, P1, R106, R9, RZ ;  /* 0x000000096a8e7210 */ /* 0x001fe40007f3e0ff */
[----:B-1----:R-:W-:-:S03]  /*8830*/  PRMT R152, RZ, 0x7610, R152 ;  /* 0x00007610ff987816 */ /* 0x002fc60000000098 */
        /* <DEDUP_REMOVED lines=21> */
[----:B--2---:R0:W-:Y:S04]  /*8990*/  STS.U8 [R153+UR60+0xa], R147 ;  /* 0x00000a9399007988 */ /* 0x0041e8000800003c */
[----:B------:R1:W2:Y:S01]  /*89a0*/  @!P0 LDG.E.U8 R148, desc[UR40][R142.64] ;  /* 0x000000288e948981 */ /* 0x0002a2000c1e1100 */
[----:B0-----:R-:W-:Y:S02]  /*89b0*/  PRMT R147, RZ, 0x7610, R147 ;  /* 0x00007610ff937816 */ /* 0x001fe40000000093 */
[----:B-1----:R-:W-:-:S05]  /*89c0*/  IADD3 R142, P1, R106, R8, RZ ;  /* 0x000000086a8e7210 */ /* 0x002fca0007f3e0ff */
[----:B------:R-:W-:Y:S01]  /*89d0*/  IMAD.X R143, R114, 0x1, R22, P1 ;  /* 0x00000001728f7824 */ /* 0x000fe200008e0616 */
[----:B------:R0:W-:Y:S04]  /*89e0*/  STS.U8 [R153+UR60+0xc], R146 ;  /* 0x00000c9299007988 */ /* 0x0001e8000800003c */
        /* <DEDUP_REMOVED lines=8> */
[----:B------:R-:W-:-:S05]  /*8a70*/  IMAD.X R143, R114, 0x1, R58, P1 ;  /* 0x00000001728f7824 */ /* 0x000fca00008e063a */
[----:B------:R0:W2:Y:S01]  /*8a80*/  @!P0 LDG.E.U8 R145, desc[UR40][R142.64] ;  /* 0x000000288e918981 */ /* 0x0000a2000c1e1100 */
[----:B------:R-:W-:Y:S02]  /*8a90*/  PRMT R153, RZ, 0x7610, R153 ;  /* 0x00007610ff997816 */ /* 0x000fe40000000099 */
[----:B0-----:R-:W-:-:S05]  /*8aa0*/  IADD3 R142, P1, R106, R5, RZ ;  /* 0x000000056a8e7210 */ /* 0x001fca0007f3e0ff */
[----:B------:R-:W-:Y:S01]  /*8ab0*/  IMAD.X R143, R114, 0x1, R60, P1 ;  /* 0x00000001728f7824 */ /* 0x000fe200008e063c */
[----:B------:R0:W-:Y:S04]  /*8ac0*/  STS.U8 [R2+UR60], R144 ;  /* 0x0000009002007988 */ /* 0x0001e8000800003c */
[----:B------:R1:W2:Y:S01]  /*8ad0*/  @!P0 LDG.E.U8 R153, desc[UR40][R142.64] ;  /* 0x000000288e998981 */ /* 0x0002a2000c1e1100 */
[----:B0-----:R-:W-:Y:S02]  /*8ae0*/  PRMT R144, RZ, 0x7610, R144 ;  /* 0x00007610ff907816 */ /* 0x001fe40000000090 */
[----:B-1----:R-:W-:-:S05]  /*8af0*/  IADD3 R142, P1, R106, R3, RZ ;  /* 0x000000036a8e7210 */ /* 0x002fca0007f3e0ff */
[----:B------:R-:W-:-:S05]  /*8b00*/  IMAD.X R143, R114, 0x1, R16, P1 ;  /* 0x00000001728f7824 */ /* 0x000fca00008e0610 */
[----:B------:R0:W2:Y:S02]  /*8b10*/  @!P0 LDG.E.U8 R144, desc[UR40][R142.64] ;  /* 0x000000288e908981 */ /* 0x0000a4000c1e1100 */
[----:B0-----:R-:W-:-:S05]  /*8b20*/  IADD3 R142, P1, R106, R83, RZ ;  /* 0x000000536a8e7210 */ /* 0x001fca0007f3e0ff */
[----:B------:R-:W-:Y:S01]  /*8b30*/  IMAD.X R143, R114, 0x1, R14, P1 ;  /* 0x00000001728f7824 */ /* 0x000fe200008e060e */
[----:B------:R-:W-:-:S06]  /*8b40*/  PRMT R114, RZ, 0x7610, R114 ;  /* 0x00007610ff727816 */ /* 0x000fcc0000000072 */
[----:B------:R-:W2:Y:S04]  /*8b50*/  @!P0 LDG.E.U8 R114, desc[UR40][R142.64] ;  /* 0x000000288e728981 */ /* 0x000ea8000c1e1100 */
[----:B------:R0:W-:Y:S04]  /*8b60*/  STS.U8 [R2+UR60+0x2], R107 ;  /* 0x0000026b02007988 */ /* 0x0001e8000800003c */
[----:B------:R1:W-:Y:S01]  /*8b70*/  STS.U8 [R2+UR60+0x4], R108 ;  /* 0x0000046c02007988 */ /* 0x0003e2000800003c */
[----:B0-----:R-:W-:-:S03]  /*8b80*/  LOP3.LUT R107, R105, 0x10, RZ, 0x3c, !PT ;  /* 0x00000010696b7812 */ /* 0x001fc600078e3cff */
[----:B------:R-:W-:Y:S04]  /*8b90*/  STS.U8 [R2+UR60+0x6], R109 ;  /* 0x0000066d02007988 */ /* 0x000fe8000800003c */
[----:B------:R-:W-:Y:S01]  /*8ba0*/  STS.U8 [R2+UR60+0x8], R110 ;  /* 0x0000086e02007988 */ /* 0x000fe2000800003c */
[----:B-1----:R-:W-:-:S03]  /*8bb0*/  LOP3.LUT R108, R105, 0x20, RZ, 0x3c, !PT ;  /* 0x00000020696c7812 */ /* 0x002fc600078e3cff */
[----:B------:R-:W-:Y:S04]  /*8bc0*/  STS.U8 [R2+UR60+0xa], R111 ;  /* 0x00000a6f02007988 */ /* 0x000fe8000800003c */
[----:B------:R-:W-:Y:S04]  /*8bd0*/  STS.U8 [R2+UR60+0xc], R112 ;  /* 0x00000c7002007988 */ /* 0x000fe8000800003c */
[----:B------:R-:W-:Y:S04]  /*8be0*/  STS.U8 [R2+UR60+0xe], R113 ;  /* 0x00000e7102007988 */ /* 0x000fe8000800003c */
[----:B------:R-:W-:Y:S04]  /*8bf0*/  STS.U8 [R105+UR60+0x2000], R115 ;  /* 0x0020007369007988 */ /* 0x000fe8000800003c */
[----:B------:R-:W-:Y:S04]  /*8c00*/  STS.U8 [R105+UR60+0x3800], R120 ;  /* 0x0038007869007988 */ /* 0x000fe8000800003c */
[----:B------:R-:W-:Y:S04]  /*8c10*/  STS.U8 [R105+UR60+0x3400], R128 ;  /* 0x0034008069007988 */ /* 0x000fe8000800003c */
[----:B---3--:R-:W-:Y:S04]  /*8c20*/  STS.U8 [R105+UR60+0x3000], R136 ;  /* 0x0030008869007988 */ /* 0x008fe8000800003c */
[----:B-----5:R-:W-:Y:S04]  /*8c30*/  STS.U8 [R105+UR60+0x2c00], R176 ;  /* 0x002c00b069007988 */ /* 0x020fe8000800003c */
[----:B----4-:R-:W-:Y:S04]  /*8c40*/  STS.U8 [R105+UR60+0x2800], R168 ;  /* 0x002800a869007988 */ /* 0x010fe8000800003c */
[----:B------:R-:W-:Y:S04]  /*8c50*/  STS.U8 [R105+UR60+0x2400], R160 ;  /* 0x002400a069007988 */ /* 0x000fe8000800003c */
[----:B--2---:R-:W-:Y:S04]  /*8c60*/  STS.U8 [R105+UR60+0x3c00], R153 ;  /* 0x003c009969007988 */ /* 0x004fe8000800003c */
[----:B------:R-:W-:Y:S04]  /*8c70*/  STS.U8 [R107+UR60+0x2080], R179 ;  /* 0x002080b36b007988 */ /* 0x000fe8000800003c */
[----:B------:R-:W-:Y:S04]  /*8c80*/  STS.U8 [R107+UR60+0x2480], R161 ;  /* 0x002480a16b007988 */ /* 0x000fe8000800003c */
[----:B------:R-:W-:Y:S04]  /*8c90*/  STS.U8 [R107+UR60+0x2880], R169 ;  /* 0x002880a96b007988 */ /* 0x000fe8000800003c */
[----:B------:R-:W-:Y:S04]  /*8ca0*/  STS.U8 [R107+UR60+0x2c80], R177 ;  /* 0x002c80b16b007988 */ /* 0x000fe8000800003c */
[----:B------:R-:W-:Y:S04]  /*8cb0*/  STS.U8 [R107+UR60+0x3080], R135 ;  /* 0x003080876b007988 */ /* 0x000fe8000800003c */
[----:B------:R-:W-:Y:S04]  /*8cc0*/  STS.U8 [R107+UR60+0x3480], R127 ;  /* 0x0034807f6b007988 */ /* 0x000fe8000800003c */
[----:B------:R-:W-:Y:S04]  /*8cd0*/  STS.U8 [R107+UR60+0x3880], R119 ;  /* 0x003880776b007988 */ /* 0x000fe8000800003c */
[----:B------:R0:W-:Y:S04]  /*8ce0*/  STS.U8 [R107+UR60+0x3c80], R145 ;  /* 0x003c80916b007988 */ /* 0x0001e8000800003c */
[----:B------:R-:W-:Y:S01]  /*8cf0*/  STS.U8 [R108+UR60+0x2100], R154 ;  /* 0x0021009a6c007988 */ /* 0x000fe2000800003c */
[----:B0-----:R-:W-:-:S03]  /*8d00*/  LOP3.LUT R107, R105, 0x30, RZ, 0x3c, !PT ;  /* 0x00000030696b7812 */ /* 0x001fc600078e3cff */
[----:B------:R-:W-:Y:S04]  /*8d10*/  STS.U8 [R108+UR60+0x2500], R162 ;  /* 0x002500a26c007988 */ /* 0x000fe8000800003c */
[----:B------:R-:W-:Y:S04]  /*8d20*/  STS.U8 [R108+UR60+0x2900], R170 ;  /* 0x002900aa6c007988 */ /* 0x000fe8000800003c */
[----:B------:R-:W-:Y:S04]  /*8d30*/  STS.U8 [R108+UR60+0x2d00], R178 ;  /* 0x002d00b26c007988 */ /* 0x000fe8000800003c */
[----:B------:R-:W-:Y:S04]  /*8d40*/  STS.U8 [R108+UR60+0x3100], R134 ;  /* 0x003100866c007988 */ /* 0x000fe8000800003c */
[----:B------:R-:W-:Y:S04]  /*8d50*/  STS.U8 [R108+UR60+0x3500], R126 ;  /* 0x0035007e6c007988 */ /* 0x000fe8000800003c */
[----:B------:R-:W-:Y:S04]  /*8d60*/  STS.U8 [R108+UR60+0x3900], R118 ;  /* 0x003900766c007988 */ /* 0x000fe8000800003c */
[----:B------:R0:W-:Y:S04]  /*8d70*/  STS.U8 [R108+UR60+0x3d00], R146 ;  /* 0x003d00926c007988 */ /* 0x0001e8000800003c */
[----:B------:R-:W-:Y:S04]  /*8d80*/  STS.U8 [R107+UR60+0x2180], R155 ;  /* 0x0021809b6b007988 */ /* 0x000fe8000800003c */
[----:B------:R-:W-:Y:S01]  /*8d90*/  STS.U8 [R107+UR60+0x2580], R163 ;  /* 0x002580a36b007988 */ /* 0x000fe2000800003c */
[----:B0-----:R-:W-:-:S03]  /*8da0*/  LOP3.LUT R108, R105, 0x40, RZ, 0x3c, !PT ;  /* 0x00000040696c7812 */ /* 0x001fc600078e3cff */
        /* <DEDUP_REMOVED lines=24> */
[----:B------:R1:W-:Y:S01]  /*8f30*/  STS.U8 [R108+UR60+0x2300], R158 ;  /* 0x0023009e6c007988 */ /* 0x0003e2000800003c */
[----:B0-----:R-:W-:-:S03]  /*8f40*/  LOP3.LUT R107, R105, 0x70, RZ, 0x3c, !PT ;  /* 0x00000070696b7812 */ /* 0x001fc600078e3cff */
[----:B------:R1:W-:Y:S04]  /*8f50*/  STS.U8 [R108+UR60+0x2700], R166 ;  /* 0x002700a66c007988 */ /* 0x0003e8000800003c */
        /* <DEDUP_REMOVED lines=13> */
[----:B------:R1:W-:Y:S01]  /*9030*/  STS.U8 [R107+UR60+0x3f80], R114 ;  /* 0x003f80726b007988 */ /* 0x0003e2000800003c */
[----:B------:R0:W-:Y:S06]  /*9040*/  MEMBAR.ALL.CTA ;  /* 0x0000000000007992 */ /* 0x0001ec0000008000 */
[----:B0-----:R-:W0:Y:S02]  /*9050*/  FENCE.VIEW.ASYNC.S ;  /* 0x00000000000073c6 */ /* 0x001e240000000000 */
[----:B0-----:R-:W-:Y:S06]  /*9060*/  BAR.SYNC.DEFER_BLOCKING 0x0 ;  /* 0x0000000000007b1d */ /* 0x001fec0000010000 */
[----:B------:R-:W-:-:S06]  /*9070*/  WARPGROUP.ARRIVE ;  /* 0x00000000000079c5 */ /* 0x000fcc0000000000 */
[----:B------:R-:W-:Y:S04]  /*9080*/  QGMMA.64x64x32.F32.E5M2.E5M2 R24, gdesc[UR28], R24 ;  /* 0x00e000001c1879f3 */ /* 0x000fe80008703818 */
[----:B------:R-:W-:Y:S04]  /*9090*/  QGMMA.64x64x32.F32.E5M2.E5M2 R24, gdesc[UR16], R24 ;  /* 0x00e00000101879f3 */ /* 0x000fe80008703818 */
[----:B------:R-:W-:Y:S01]  /*90a0*/  QGMMA.64x64x32.F32.E5M2.E5M2 R24, gdesc[UR20], R24 ;  /* 0x00e00000141879f3 */ /* 0x000fe20008703818 */
[----:B------:R-:W-:Y:S02]  /*90b0*/  USHF.R.S32.HI UR29, URZ, 0x1f, UR4 ;  /* 0x0000001f3f1d7899 */ /* 0x000fe40008011404 */
[----:B------:R-:W-:-:S04]  /*90c0*/  IADD3 R10, P5, R10, UR4, RZ ;  /* 0x000000040a0a7c10 */ /* 0x000fc8000ffbe0ff */
[----:B------:R-:W-:Y:S02]  /*90d0*/  IADD3.X R56, R56, UR29, RZ, P5, !PT ;  /* 0x0000001d38387c10 */ /* 0x000fe4000affe4ff */
[----:B------:R-:W-:Y:S02]  /*90e0*/  IADD3 R15, P5, R15, UR4, RZ ;  /* 0x000000040f0f7c10 */ /* 0x000fe4000ffbe0ff */
[----:B------:R-:W-:Y:S02]  /*90f0*/  IADD3 R83, P0, R83, UR4, RZ ;  /* 0x0000000453537c10 */ /* 0x000fe4000ff1e0ff */
[----:B------:R-:W-:Y:S02]  /*9100*/  IADD3 R3, P1, R3, UR4, RZ ;  /* 0x0000000403037c10 */ /* 0x000fe4000ff3e0ff */
[----:B------:R-:W-:Y:S02]  /*9110*/  IADD3 R4, P2, R4, UR4, RZ ;  /* 0x0000000404047c10 */ /* 0x000fe4000ff5e0ff */
[----:B------:R-:W-:-:S02]  /*9120*/  IADD3 R6, P3, R6, UR4, RZ ;  /* 0x0000000406067c10 */ /* 0x000fc4000ff7e0ff */
[----:B------:R-:W-:Y:S02]  /*9130*/  IADD3.X R70, R70, UR29, RZ, P5, !PT ;  /* 0x0000001d46467c10 */ /* 0x000fe4000affe4ff */
[----:B------:R-:W-:Y:S02]  /*9140*/  IADD3 R61, P5, R61, UR4, RZ ;  /* 0x000000043d3d7c10 */ /* 0x000fe4000ffbe0ff */
[----:B------:R-:W-:Y:S02]  /*9150*/  IADD3 R8, P4, R8, UR4, RZ ;  /* 0x0000000408087c10 */ /* 0x000fe4000ff9e0ff */
[----:B------:R-:W-:Y:S02]  /*9160*/  IADD3.X R14, R14, UR29, RZ, P0, !PT ;  /* 0x0000001d0e0e7c10 */ /* 0x000fe400087fe4ff */
[----:B------:R-:W-:Y:S02]  /*9170*/  IADD3.X R16, R16, UR29, RZ, P1, !PT ;  /* 0x0000001d10107c10 */ /* 0x000fe40008ffe4ff */
[----:B------:R-:W-:Y:S01]  /*9180*/  IADD3.X R18, R18, UR29, RZ, P2, !PT ;  /* 0x0000001d12127c10 */ /* 0x000fe200097fe4ff */
[----:B------:R-:W-:Y:S01]  /*9190*/  QGMMA.64x64x32.F32.E5M2.E5M2 R24, gdesc[UR24], R24, gsb0 ;  /* 0x00e00000181879f3 */ /* 0x000fe20008003818 */
[----:B------:R-:W-:-:S02]  /*91a0*/  IADD3.X R20, R20, UR29, RZ, P3, !PT ;  /* 0x0000001d14147c10 */ /* 0x000fc40009ffe4ff */
[----:B------:R-:W-:Y:S02]  /*91b0*/  IADD3 R12, P6, R12, UR4, RZ ;  /* 0x000000040c0c7c10 */ /* 0x000fe4000ffde0ff */
[----:B------:R-:W-:Y:S02]  /*91c0*/  IADD3 R5, P0, R5, UR4, RZ ;  /* 0x0000000405057c10 */ /* 0x000fe4000ff1e0ff */
[----:B------:R-:W-:Y:S02]  /*91d0*/  IADD3 R7, P1, R7, UR4, RZ ;  /* 0x0000000407077c10 */ /* 0x000fe4000ff3e0ff */
[----:B------:R-:W-:Y:S02]  /*91e0*/  IADD3 R9, P2, R9, UR4, RZ ;  /* 0x0000000409097c10 */ /* 0x000fe4000ff5e0ff */
[----:B------:R-:W-:Y:S02]  /*91f0*/  IADD3 R11, P3, R11, UR4, RZ ;  /* 0x000000040b0b7c10 */ /* 0x000fe4000ff7e0ff */
[----:B------:R-:W-:-:S02]  /*9200*/  IADD3.X R84, R84, UR29, RZ, P5, !PT ;  /* 0x0000001d54547c10 */ /* 0x000fc4000affe4ff */
[----:B------:R-:W-:Y:S02]  /*9210*/  IADD3.X R22, R22, UR29, RZ, P4, !PT ;  /* 0x0000001d16167c10 */ /* 0x000fe4000a7fe4ff */
[----:B------:R-:W-:Y:S02]  /*9220*/  IADD3 R75, P5, R75, UR4, RZ ;  /* 0x000000044b4b7c10 */ /* 0x000fe4000ffbe0ff */
[----:B------:R-:W-:Y:S02]  /*9230*/  IADD3 R13, P4, R13, UR4, RZ ;  /* 0x000000040d0d7c10 */ /* 0x000fe4000ff9e0ff */
[----:B------:R-:W-:Y:S02]  /*9240*/  IADD3.X R58, R58, UR29, RZ, P6, !PT ;  /* 0x0000001d3a3a7c10 */ /* 0x000fe4000b7fe4ff */
[----:B------:R-:W-:Y:S02]  /*9250*/  IADD3.X R60, R60, UR29, RZ, P0, !PT ;  /* 0x0000001d3c3c7c10 */ /* 0x000fe400087fe4ff */
[----:B------:R-:W-:-:S02]  /*9260*/  IADD3.X R62, R62, UR29, RZ, P1, !PT ;  /* 0x0000001d3e3e7c10 */ /* 0x000fc40008ffe4ff */
[----:B------:R-:W-:Y:S02]  /*9270*/  IADD3.X R64, R64, UR29, RZ, P2, !PT ;  /* 0x0000001d40407c10 */ /* 0x000fe400097fe4ff */
[----:B------:R-:W-:Y:S02]  /*9280*/  IADD3.X R66, R66, UR29, RZ, P3, !PT ;  /* 0x0000001d42427c10 */ /* 0x000fe40009ffe4ff */
[----:B------:R-:W-:Y:S02]  /*9290*/  IADD3 R17, P6, R17, UR4, RZ ;  /* 0x0000000411117c10 */ /* 0x000fe4000ffde0ff */
[----:B------:R-:W-:Y:S02]  /*92a0*/  IADD3 R19, P0, R19, UR4, RZ ;  /* 0x0000000413137c10 */ /* 0x000fe4000ff1e0ff */
[----:B------:R-:W-:Y:S02]  /*92b0*/  IADD3 R21, P1, R21, UR4, RZ ;  /* 0x0000000415157c10 */ /* 0x000fe4000ff3e0ff */
[----:B------:R-:W-:-:S02]  /*92c0*/  IADD3 R23, P2, R23, UR4, RZ ;  /* 0x0000000417177c10 */ /* 0x000fc4000ff5e0ff */
[----:B------:R-:W-:Y:S02]  /*92d0*/  IADD3 R57, P3, R57, UR4, RZ ;  /* 0x0000000439397c10 */ /* 0x000fe4000ff7e0ff */
[----:B------:R-:W-:Y:S02]  /*92e0*/  IADD3.X R94, R94, UR29, RZ, P5, !PT ;  /* 0x0000001d5e5e7c10 */ /* 0x000fe4000affe4ff */
[----:B------:R-:W-:Y:S02]  /*92f0*/  IADD3.X R68, R68, UR29, RZ, P4, !PT ;  /* 0x0000001d44447c10 */ /* 0x000fe4000a7fe4ff */
[----:B------:R-:W-:Y:S02]  /*9300*/  IADD3 R89, P5, R89, UR4, RZ ;  /* 0x0000000459597c10 */ /* 0x000fe4000ffbe0ff */
[----:B------:R-:W-:Y:S02]  /*9310*/  IADD3 R59, P4, R59, UR4, RZ ;  /* 0x000000043b3b7c10 */ /* 0x000fe4000ff9e0ff */
[----:B------:R-:W-:-:S02]  /*9320*/  IADD3.X R72, R72, UR29, RZ, P6, !PT ;  /* 0x0000001d48487c10 */ /* 0x000fc4000b7fe4ff */
[----:B------:R-:W-:Y:S02]  /*9330*/  IADD3.X R74, R74, UR29, RZ, P0, !PT ;  /* 0x0000001d4a4a7c10 */ /* 0x000fe400087fe4ff */
[----:B------:R-:W-:Y:S02]  /*9340*/  IADD3.X R76, R76, UR29, RZ, P1, !PT ;  /* 0x0000001d4c4c7c10 */ /* 0x000fe40008ffe4ff */
[----:B------:R-:W-:Y:S02]  /*9350*/  IADD3.X R78, R78, UR29, RZ, P2, !PT ;  /* 0x0000001d4e4e7c10 */ /* 0x000fe400097fe4ff */
[----:B------:R-:W-:Y:S01]  /*9360*/  IADD3.X R80, R80, UR29, RZ, P3, !PT ;  /* 0x0000001d50507c10 */ /* 0x000fe20009ffe4ff */
[----:B------:R-:W-:Y:S01]  /*9370*/  UIADD3 UR61, UR61, -0x1, URZ ;  /* 0xffffffff3d3d7890 */ /* 0x000fe2000fffe03f */
[----:B------:R-:W-:Y:S02]  /*9380*/  IADD3 R63, P6, R63, UR4, RZ ;  /* 0x000000043f3f7c10 */ /* 0x000fe4000ffde0ff */
[----:B------:R-:W-:-:S02]  /*9390*/  IADD3 R65, P0, R65, UR4, RZ ;  /* 0x0000000441417c10 */ /* 0x000fc4000ff1e0ff */
[----:B------:R-:W-:Y:S02]  /*93a0*/  IADD3 R67, P1, R67, UR4, RZ ;  /* 0x0000000443437c10 */ /* 0x000fe4000ff3e0ff */
[----:B------:R-:W-:Y:S02]  /*93b0*/  IADD3 R69, P2, R69, UR4, RZ ;  /* 0x0000000445457c10 */ /* 0x000fe4000ff5e0ff */
[----:B------:R-:W-:Y:S02]  /*93c0*/  IADD3 R71, P3, R71, UR4, RZ ;  /* 0x0000000447477c10 */ /* 0x000fe4000ff7e0ff */
[----:B------:R-:W-:Y:S02]  /*93d0*/  IADD3.X R101, R101, UR29, RZ, P5, !PT ;  /* 0x0000001d65657c10 */ /* 0x000fe4000affe4ff */
[----:B------:R-:W-:Y:S02]  /*93e0*/  IADD3.X R82, R82, UR29, RZ, P4, !PT ;  /* 0x0000001d52527c10 */ /* 0x000fe4000a7fe4ff */
[----:B------:R-:W-:-:S02]  /*93f0*/  IADD3 R194, P5, R194, UR4, RZ ;  /* 0x00000004c2c27c10 */ /* 0x000fc4000ffbe0ff */
[----:B------:R-:W-:Y:S01]  /*9400*/  IADD3 R73, P4, R73, UR4, RZ ;  /* 0x0000000449497c10 */ /* 0x000fe2000ff9e0ff */
[----:B------:R-:W-:Y:S01]  /*9410*/  UIADD3 UR58, UP4, UR4, UR58, URZ ;  /* 0x0000003a043a7290 */ /* 0x000fe2000ff9e03f */
[----:B------:R-:W-:Y:S01]  /*9420*/  IADD3.X R86, R86, UR29, RZ, P6, !PT ;  /* 0x0000001d56567c10 */ /* 0x000fe2000b7fe4ff */
[----:B------:R-:W-:Y:S01]  /*9430*/  UIADD3 UR57, UP3, UR4, UR57, URZ ;  /* 0x0000003904397290 */ /* 0x000fe2000ff7e03f */
[----:B------:R-:W-:Y:S01]  /*9440*/  IADD3.X R88, R88, UR29, RZ, P0, !PT ;  /* 0x0000001d58587c10 */ /* 0x000fe200087fe4ff */
[----:B------:R-:W-:Y:S01]  /*9450*/  UIADD3 UR56, UP2, UR4, UR56, URZ ;  /* 0x0000003804387290 */ /* 0x000fe2000ff5e03f */
[----:B------:R-:W-:Y:S01]  /*9460*/  IADD3.X R90, R90, UR29, RZ, P1, !PT ;  /* 0x0000001d5a5a7c10 */ /* 0x000fe20008ffe4ff */
[----:B------:R-:W-:Y:S01]  /*9470*/  UIADD3 UR55, UP1, UR4, UR55, URZ ;  /* 0x0000003704377290 */ /* 0x000fe2000ff3e03f */
[----:B------:R-:W-:Y:S02]  /*9480*/  IADD3.X R91, R91, UR29, RZ, P2, !PT ;  /* 0x0000001d5b5b7c10 */ /* 0x000fe400097fe4ff */
        /* <DEDUP_REMOVED lines=8> */
[----:B------:R-:W-:Y:S01]  /*9510*/  ISETP.NE.U32.AND P5, PT, RZ, UR61, PT ;  /* 0x0000003dff007c0c */ /* 0x000fe2000bfa5070 */
[----:B------:R-:W-:Y:S01]  /*9520*/  UIADD3.X UR38, UR29, UR38, URZ, UP4, !UPT ;  /* 0x000000261d267290 */ /* 0x000fe2000a7fe43f */
[----:B------:R-:W-:Y:S01]  /*9530*/  IADD3 R87, P4, R87, UR4, RZ ;  /* 0x0000000457577c10 */ /* 0x000fe2000ff9e0ff */
[----:B------:R-:W-:Y:S02]  /*9540*/  UIADD3.X UR37, UR29, UR37, URZ, UP3, !UPT ;  /* 0x000000251d257290 */ /* 0x000fe40009ffe43f */
[----:B------:R-:W-:Y:S01]  /*9550*/  IADD3.X R95, R95, UR29, RZ, P6, !PT ;  /* 0x0000001d5f5f7c10 */ /* 0x000fe2000b7fe4ff */
[----:B------:R-:W-:Y:S02]  /*9560*/  UIADD3.X UR36, UR29, UR36, URZ, UP2, !UPT ;  /* 0x000000241d247290 */ /* 0x000fe400097fe43f */
[----:B------:R-:W-:Y:S01]  /*9570*/  IADD3.X R96, R96, UR29, RZ, P0, !PT ;  /* 0x0000001d60607c10 */ /* 0x000fe200087fe4ff */
[----:B------:R-:W-:-:S02]  /*9580*/  UIADD3.X UR35, UR29, UR35, URZ, UP1, !UPT ;  /* 0x000000231d237290 */ /* 0x000fc40008ffe43f */
[----:B------:R-:W-:Y:S01]  /*9590*/  IADD3.X R97, R97, UR29, RZ, P1, !PT ;  /* 0x0000001d61617c10 */ /* 0x000fe20008ffe4ff */
[----:B------:R-:W-:Y:S01]  /*95a0*/  UIADD3 UR54, UP0, UR4, UR54, URZ ;  /* 0x0000003604367290 */ /* 0x000fe2000ff1e03f */
[----:B------:R-:W-:Y:S01]  /*95b0*/  IADD3.X R98, R98, UR29, RZ, P2, !PT ;  /* 0x0000001d62627c10 */ /* 0x000fe200097fe4ff */
[----:B------:R-:W-:Y:S01]  /*95c0*/  UIADD3 UR53, UP6, UR4, UR53, URZ ;  /* 0x0000003504357290 */ /* 0x000fe2000ffde03f */
[----:B------:R-:W-:Y:S01]  /*95d0*/  IADD3.X R99, R99, UR29, RZ, P3, !PT ;  /* 0x0000001d63637c10 */ /* 0x000fe20009ffe4ff */
[----:B------:R-:W-:Y:S02]  /*95e0*/  UIADD3 UR52, UP5, UR4, UR52, URZ ;  /* 0x0000003404347290 */ /* 0x000fe4000ffbe03f */
[----:B------:R-:W-:Y:S01]  /*95f0*/  IADD3 R182, P6, R182, UR4, RZ ;  /* 0x00000004b6b67c10 */ /* 0x000fe2000ffde0ff */
[----:B------:R-:W-:Y:S02]  /*9600*/  UIADD3 UR51, UP4, UR4, UR51, URZ ;  /* 0x0000003304337290 */ /* 0x000fe4000ff9e03f */
[----:B------:R-:W-:Y:S01]  /*9610*/  IADD3 R184, P0, R184, UR4, RZ ;  /* 0x00000004b8b87c10 */ /* 0x000fe2000ff1e0ff */
[----:B------:R-:W-:-:S02]  /*9620*/  UIADD3 UR50, UP3, UR4, UR50, URZ ;  /* 0x0000003204327290 */ /* 0x000fc4000ff7e03f */
[----:B------:R-:W-:Y:S01]  /*9630*/  IADD3 R186, P1, R186, UR4, RZ ;  /* 0x00000004baba7c10 */ /* 0x000fe2000ff3e0ff */
[----:B------:R-:W-:Y:S02]  /*9640*/  UIADD3 UR49, UP2, UR4, UR49, URZ ;  /* 0x0000003104317290 */ /* 0x000fe4000ff5e03f */
[----:B------:R-:W-:Y:S01]  /*9650*/  IADD3 R188, P2, R188, UR4, RZ ;  /* 0x00000004bcbc7c10 */ /* 0x000fe2000ff5e0ff */
[----:B------:R-:W-:Y:S02]  /*9660*/  UIADD3 UR48, UP1, UR4, UR48, URZ ;  /* 0x0000003004307290 */ /* 0x000fe4000ff3e03f */
[----:B------:R-:W-:Y:S01]  /*9670*/  IADD3 R190, P3, R190, UR4, RZ ;  /* 0x00000004bebe7c10 */ /* 0x000fe2000ff7e0ff */
[----:B------:R-:W-:Y:S01]  /*9680*/  IMAD.SHL.U32 R235, R235, 0x80, RZ ;  /* 0x00000080ebeb7824 */ /* 0x000fe200078e00ff */
[----:B------:R-:W-:Y:S01]  /*9690*/  IADD3.X R100, R100, UR29, RZ, P4, !PT ;  /* 0x0000001d64647c10 */ /* 0x000fe2000a7fe4ff */
[----:B------:R-:W-:Y:S01]  /*96a0*/  UIADD3.X UR34, UR29, UR34, URZ, UP0, !UPT ;  /* 0x000000221d227290 */ /* 0x000fe200087fe43f */
[----:B------:R-:W-:Y:S01]  /*96b0*/  IADD3 R192, P4, R192, UR4, RZ ;  /* 0x00000004c0c07c10 */ /* 0x000fe2000ff9e0ff */
[----:B------:R-:W-:-:S02]  /*96c0*/  UIADD3.X UR33, UR29, UR33, URZ, UP6, !UPT ;  /* 0x000000211d217290 */ /* 0x000fc4000b7fe43f */
[----:B------:R-:W-:Y:S01]  /*96d0*/  IADD3.X R181, R181, UR29, RZ, P6, !PT ;  /* 0x0000001db5b57c10 */ /* 0x000fe2000b7fe4ff */
[----:B------:R-:W-:Y:S02]  /*96e0*/  UIADD3.X UR32, UR29, UR32, URZ, UP5, !UPT ;  /* 0x000000201d207290 */ /* 0x000fe4000affe43f */
[----:B------:R-:W-:Y:S01]  /*96f0*/  IADD3.X R183, R183, UR29, RZ, P0, !PT ;  /* 0x0000001db7b77c10 */ /* 0x000fe200087fe4ff */
[----:B------:R-:W-:Y:S02]  /*9700*/  UIADD3.X UR15, UR29, UR15, URZ, UP4, !UPT ;  /* 0x0000000f1d0f7290 */ /* 0x000fe4000a7fe43f */
[----:B------:R-:W-:Y:S01]  /*9710*/  IADD3.X R185, R185, UR29, RZ, P1, !PT ;  /* 0x0000001db9b97c10 */ /* 0x000fe20008ffe4ff */
[----:B------:R-:W-:Y:S02]  /*9720*/  UIADD3.X UR14, UR29, UR14, URZ, UP3, !UPT ;  /* 0x0000000e1d0e7290 */ /* 0x000fe40009ffe43f */
[----:B------:R-:W-:Y:S01]  /*9730*/  IADD3.X R187, R187, UR29, RZ, P2, !PT ;  /* 0x0000001dbbbb7c10 */ /* 0x000fe200097fe4ff */
[----:B------:R-:W-:-:S02]  /*9740*/  UIADD3.X UR13, UR29, UR13, URZ, UP2, !UPT ;  /* 0x0000000d1d0d7290 */ /* 0x000fc400097fe43f */
[----:B------:R-:W-:Y:S01]  /*9750*/  IADD3.X R189, R189, UR29, RZ, P3, !PT ;  /* 0x0000001dbdbd7c10 */ /* 0x000fe20009ffe4ff */
[----:B------:R-:W-:Y:S01]  /*9760*/  UIADD3.X UR12, UR29, UR12, URZ, UP1, !UPT ;  /* 0x0000000c1d0c7290 */ /* 0x000fe20008ffe43f */
[----:B------:R-:W-:Y:S01]  /*9770*/  IADD3 R196, P6, R196, UR4, RZ ;  /* 0x00000004c4c47c10 */ /* 0x000fe2000ffde0ff */
[----:B------:R-:W-:Y:S02]  /*9780*/  UIADD3 UR47, UP0, UR4, UR47, URZ ;  /* 0x0000002f042f7290 */ /* 0x000fe4000ff1e03f */
[----:B------:R-:W-:Y:S01]  /*9790*/  IADD3 R198, P0, R198, UR4, RZ ;  /* 0x00000004c6c67c10 */ /* 0x000fe2000ff1e0ff */
[----:B------:R-:W-:Y:S02]  /*97a0*/  UIADD3 UR46, UP6, UR4, UR46, URZ ;  /* 0x0000002e042e7290 */ /* 0x000fe4000ffde03f */
[----:B------:R-:W-:Y:S01]  /*97b0*/  IADD3 R200, P1, R200, UR4, RZ ;  /* 0x00000004c8c87c10 */ /* 0x000fe2000ff3e0ff */
[----:B------:R-:W-:Y:S02]  /*97c0*/  UIADD3 UR45, UP5, UR4, UR45, URZ ;  /* 0x0000002d042d7290 */ /* 0x000fe4000ffbe03f */
[----:B------:R-:W-:Y:S01]  /*97d0*/  IADD3 R202, P2, R202, UR4, RZ ;  /* 0x00000004caca7c10 */ /* 0x000fe2000ff5e0ff */
[----:B------:R-:W-:-:S02]  /*97e0*/  UIADD3 UR44, UP4, UR4, UR44, URZ ;  /* 0x0000002c042c7290 */ /* 0x000fc4000ff9e03f */
[----:B------:R-:W-:Y:S01]  /*97f0*/  IADD3 R204, P3, R204, UR4, RZ ;  /* 0x00000004cccc7c10 */ /* 0x000fe2000ff7e0ff */
[----:B------:R-:W-:Y:S02]  /*9800*/  UIADD3 UR43, UP3, UR4, UR43, URZ ;  /* 0x0000002b042b7290 */ /* 0x000fe4000ff7e03f */
[----:B------:R-:W-:Y:S02]  /*9810*/  UIADD3 UR42, UP2, UR4, UR42, URZ ;  /* 0x0000002a042a7290 */ /* 0x000fe4000ff5e03f */
[----:B------:R-:W-:Y:S01]  /*9820*/  UIADD3 UR39, UP1, UR4, UR39, URZ ;  /* 0x0000002704277290 */ /* 0x000fe2000ff3e03f */
[----:B------:R-:W-:Y:S01]  /*9830*/  IADD3.X R191, R191, UR29, RZ, P4, !PT ;  /* 0x0000001dbfbf7c10 */ /* 0x000fe2000a7fe4ff */
[----:B------:R-:W-:Y:S01]  /*9840*/  UIADD3 UR59, UR59, -0x80, URZ ;  /* 0xffffff803b3b7890 */ /* 0x000fe2000fffe03f */
[----:B------:R-:W-:Y:S01]  /*9850*/  IADD3 R102, P4, R235, R102, RZ ;  /* 0x00000066eb667210 */ /* 0x000fe20007f9e0ff */
[----:B------:R-:W-:Y:S02]  /*9860*/  UIADD3.X UR11, UR29, UR11, URZ, UP0, !UPT ;  /* 0x0000000b1d0b7290 */ /* 0x000fe400087fe43f */
[----:B------:R-:W-:Y:S01]  /*9870*/  IADD3.X R195, R195, UR29, RZ, P6, !PT ;  /* 0x0000001dc3c37c10 */ /* 0x000fe2000b7fe4ff */
        /* <DEDUP_REMOVED lines=8> */
[----:B------:R-:W-:Y:S01]  /*9900*/  UIADD3.X UR6, UR29, UR6, URZ, UP2, !UPT ;  /* 0x000000061d067290 */ /* 0x000fe200097fe43f */
[----:B------:R-:W-:-:S02]  /*9910*/  WARPGROUP.DEPBAR.LE gsb0, 0x0 ;  /* 0x00008000000079c5 */ /* 0x000fc40000010000 */
[----:B------:R-:W-:Y:S01]  /*9920*/  UIADD3.X UR5, UR29, UR5, URZ, UP1, !UPT ;  /* 0x000000051d057290 */ /* 0x000fe20008ffe43f */
[----:B------:R-:W-:Y:S01]  /*9930*/  LEA.HI.X.SX32 R103, R235, R103, 0x1, P4 ;  /* 0x00000067eb677211 */ /* 0x000fe200020f0eff */
[----:B-1----:R-:W-:Y:S10]  /*9940*/  @P5 BRA `(.L_x_2) ;  /* 0xffffffbc00e45947 */ /* 0x002ff4000383ffff */
.L_x_1:
[----:B------:R-:W2:Y:S01]  /*9950*/  LDL.LU R109, [R1+0x8] ;  /* 0x00000800016d7983 */ /* 0x000ea20000300800 */
[----:B------:R-:W1:Y:S01]  /*9960*/  S2R R107, SR_TID.X ;  /* 0x00000000006b7919 */ /* 0x000e620000002100 */
[----:B------:R-:W-:Y:S02]  /*9970*/  F2FP.SATFINITE.E5M2.F32.PACK_AB_MERGE_C R24, R25, R24, RZ ;  /* 0x000000181918723e */ /* 0x000fe400048060ff */
[----:B------:R-:W-:Y:S01]  /*9980*/  F2FP.SATFINITE.E5M2.F32.PACK_AB_MERGE_C R28, R29, R28, RZ ;  /* 0x0000001c1d1c723e */ /* 0x000fe200048060ff */
[----:B------:R-:W3:Y:S01]  /*9990*/  LDL.LU R108, [R1+0xc] ;  /* 0x00000c00016c7983 */ /* 0x000ee20000300800 */
[----:B------:R-:W-:Y:S01]  /*99a0*/  F2FP.SATFINITE.E5M2.F32.PACK_AB_MERGE_C R32, R33, R32, RZ ;  /* 0x000000202120723e */ /* 0x000fe200048060ff */
[----:B------:R-:W4:Y:S01]  /*99b0*/  S2UR UR4, SR_CgaCtaId ;  /* 0x00000000000479c3 */ /* 0x000f220000008800 */
[----:B------:R-:W-:Y:S01]  /*99c0*/  F2FP.SATFINITE.E5M2.F32.PACK_AB_MERGE_C R26, R27, R26, RZ ;  /* 0x0000001a1b1a723e */ /* 0x000fe200048060ff */
[----:B0-----:R-:W5:Y:S01]  /*99d0*/  LDL.LU R12, [R1] ;  /* 0x00000000010c7983 */ /* 0x001f620000300800 */
[----:B------:R-:W-:Y:S01]  /*99e0*/  F2FP.SATFINITE.E5M2.F32.PACK_AB_MERGE_C R30, R31, R30, RZ ;  /* 0x0000001e1f1e723e */ /* 0x000fe200048060ff */
[----:B------:R-:W-:Y:S01]  /*99f0*/  ULDC.64 UR6, c[0x0][0x228] ;  /* 0x00008a0000067ab9 */ /* 0x000fe20000000a00 */
[----:B------:R-:W-:Y:S01]  /*9a00*/  F2FP.SATFINITE.E5M2.F32.PACK_AB_MERGE_C R34, R35, R34, RZ ;  /* 0x000000222322723e */ /* 0x000fe200048060ff */
[----:B------:R-:W5:Y:S01]  /*9a10*/  LDL.LU R22, [R1+0x4] ;  /* 0x0000040001167983 */ /* 0x000f620000300800 */
[----:B------:R-:W-:-:S02]  /*9a20*/  LOP3.LUT R24, R24, 0xffff, RZ, 0xc0, !PT ;  /* 0x0000ffff18187812 */ /* 0x000fc400078ec0ff */
[----:B------:R-:W-:Y:S02]  /*9a30*/  LOP3.LUT R3, R28, 0xffff, RZ, 0xc0, !PT ;  /* 0x0000ffff1c037812 */ /* 0x000fe400078ec0ff */
[----:B------:R-:W-:Y:S02]  /*9a40*/  LOP3.LUT R32, R32, 0xffff, RZ, 0xc0, !PT ;  /* 0x0000ffff20207812 */ /* 0x000fe400078ec0ff */
[--C-:B------:R-:W-:Y:S02]  /*9a50*/  PRMT R5, R24, 0x3340, R3.reuse ;  /* 0x0000334018057816 */ /* 0x100fe40000000003 */
[----:B------:R-:W-:Y:S02]  /*9a60*/  SHF.R.U32.HI R3, RZ, 0x8, R3 ;  /* 0x00000008ff037819 */ /* 0x000fe40000011603 */
[----:B------:R-:W-:Y:S02]  /*9a70*/  PRMT R6, R32, 0x3340, R1 ;  /* 0x0000334020067816 */ /* 0x000fe40000000001 */
[----:B------:R-:W-:-:S02]  /*9a80*/  F2FP.SATFINITE.E5M2.F32.PACK_AB_MERGE_C R36, R37, R36, RZ ;  /* 0x000000242524723e */ /* 0x000fc400048060ff */
[----:B------:R-:W-:Y:S02]  /*9a90*/  F2FP.SATFINITE.E5M2.F32.PACK_AB_MERGE_C R38, R39, R38, RZ ;  /* 0x000000262726723e */ /* 0x000fe400048060ff */
[----:B------:R-:W-:Y:S01]  /*9aa0*/  F2FP.SATFINITE.E5M2.F32.PACK_AB_MERGE_C R40, R41, R40, RZ ;  /* 0x000000282928723e */ /* 0x000fe200048060ff */
[----:B----4-:R-:W-:Y:S01]  /*9ab0*/  USHF.L.U32 UR4, UR4, 0x6, URZ ;  /* 0x0000000604047899 */ /* 0x010fe2000800063f */
[----:B------:R-:W-:Y:S01]  /*9ac0*/  F2FP.SATFINITE.E5M2.F32.PACK_AB_MERGE_C R44, R45, R44, RZ ;  /* 0x0000002c2d2c723e */ /* 0x000fe200048060ff */
[----:B-1----:R-:W-:Y:S01]  /*9ad0*/  IMAD.SHL.U32 R2, R107, 0x100, RZ ;  /* 0x000001006b027824 */ /* 0x002fe200078e00ff */
[----:B------:R-:W-:Y:S01]  /*9ae0*/  LOP3.LUT R26, R26, 0xffff, RZ, 0xc0, !PT ;  /* 0x0000ffff1a1a7812 */ /* 0x000fe200078ec0ff */
[----:B------:R-:W-:Y:S01]  /*9af0*/  ULOP3.LUT UR4, UR4, 0x40, URZ, 0xc0, !UPT ;  /* 0x0000004004047892 */ /* 0x000fe2000f8ec03f */
[----:B------:R-:W-:Y:S02]  /*9b00*/  F2FP.SATFINITE.E5M2.F32.PACK_AB_MERGE_C R48, R49, R48, RZ ;  /* 0x000000303130723e */ /* 0x000fe400048060ff */
[----:B------:R-:W-:-:S02]  /*9b10*/  LOP3.LUT R4, R2, 0x800, RZ, 0xc0, !PT ;  /* 0x0000080002047812 */ /* 0x000fc400078ec0ff */
[----:B------:R-:W-:Y:S02]  /*9b20*/  SHF.R.U32.HI R2, RZ, 0x8, R24 ;  /* 0x00000008ff027819 */ /* 0x000fe40000011618 */
[----:B------:R-:W-:Y:S02]  /*9b30*/  LOP3.LUT R13, R30, 0xffff, RZ, 0xc0, !PT ;  /* 0x0000ffff1e0d7812 */ /* 0x000fe400078ec0ff */
[----:B------:R-:W-:Y:S02]  /*9b40*/  LOP3.LUT R34, R34, 0xffff, RZ, 0xc0, !PT ;  /* 0x0000ffff22227812 */ /* 0x000fe400078ec0ff */
[----:B------:R-:W-:Y:S02]  /*9b50*/  LOP3.LUT R3, R3, 0xffff, RZ, 0xc0, !PT ;  /* 0x0000ffff03037812 */ /* 0x000fe400078ec0ff */
[----:B------:R-:W-:Y:S02]  /*9b60*/  LOP3.LUT R2, R2, 0xffff, RZ, 0xc0, !PT ;  /* 0x0000ffff02027812 */ /* 0x000fe400078ec0ff */
[----:B------:R-:W-:-:S02]  /*9b70*/  PRMT R9, R5, 0x5410, R6 ;  /* 0x0000541005097816 */ /* 0x000fc40000000006 */
[----:B------:R-:W-:Y:S02]  /*9b80*/  PRMT R11, R34, 0x3340, R1 ;  /* 0x00003340220b7816 */ /* 0x000fe40000000001 */
[----:B------:R-:W-:Y:S02]  /*9b90*/  PRMT R8, R26, 0x3340, R13 ;  /* 0x000033401a087816 */ /* 0x000fe4000000000d */
[----:B------:R-:W-:Y:S02]  /*9ba0*/  PRMT R6, R2, 0x3340, R3 ;  /* 0x0000334002067816 */ /* 0x000fe40000000003 */
[----:B------:R-:W-:Y:S02]  /*9bb0*/  SHF.R.U32.HI R3, RZ, 0x8, R13 ;  /* 0x00000008ff037819 */ /* 0x000fe4000001160d */
[----:B------:R-:W-:Y:S02]  /*9bc0*/  SHF.R.U32.HI R2, RZ, 0x8, R26 ;  /* 0x00000008ff027819 */ /* 0x000fe4000001161a */
[----:B------:R-:W-:Y:S01]  /*9bd0*/  SHF.R.U32.HI R5, RZ, 0x8, R34 ;  /* 0x00000008ff057819 */ /* 0x000fe20000011622 */
[----:B------:R-:W0:Y:S01]  /*9be0*/  LDC R26, c[0x0][0x248] ;  /* 0x00009200ff1a7b82 */ /* 0x000e220000000800 */
[----:B------:R-:W-:-:S02]  /*9bf0*/  PRMT R11, R8, 0x5410, R11 ;  /* 0x00005410080b7816 */ /* 0x000fc4000000000b */
[----:B------:R-:W-:Y:S02]  /*9c00*/  LOP3.LUT R8, R3, 0xffff, RZ, 0xc0, !PT ;  /* 0x0000ffff03087812 */ /* 0x000fe400078ec0ff */
[----:B------:R-:W-:Y:S02]  /*9c10*/  LOP3.LUT R13, R2, 0xffff, RZ, 0xc0, !PT ;  /* 0x0000ffff020d7812 */ /* 0x000fe400078ec0ff */
[----:B------:R-:W-:Y:S01]  /*9c20*/  LOP3.LUT R5, R5, 0xffff, RZ, 0xc0, !PT ;  /* 0x0000ffff05057812 */ /* 0x000fe200078ec0ff */
[----:B------:R-:W-:Y:S01]  /*9c30*/  IMAD.SHL.U32 R2, R107, 0x8, RZ ;  /* 0x000000086b027824 */ /* 0x000fe200078e00ff */
[----:B------:R-:W-:Y:S02]  /*9c40*/  PRMT R8, R13, 0x3340, R8 ;  /* 0x000033400d087816 */ /* 0x000fe40000000008 */
[----:B------:R-:W-:Y:S02]  /*9c50*/  PRMT R5, R5, 0x3340, R10 ;  /* 0x0000334005057816 */ /* 0x000fe4000000000a */
[----:B------:R-:W-:-:S02]  /*9c60*/  LOP3.LUT R2, R2, 0x380, RZ, 0xc0, !PT ;  /* 0x0000038002027812 */ /* 0x000fc400078ec0ff */
[----:B------:R-:W-:Y:S02]  /*9c70*/  LOP3.LUT R36, R36, 0xffff, RZ, 0xc0, !PT ;  /* 0x0000ffff24247812 */ /* 0x000fe400078ec0ff */
[----:B------:R-:W-:Y:S02]  /*9c80*/  PRMT R5, R8, 0x5410, R5 ;  /* 0x0000541008057816 */ /* 0x000fe40000000005 */
[----:B------:R-:W-:Y:S02]  /*9c90*/  LOP3.LUT R38, R38, 0xffff, RZ, 0xc0, !PT ;  /* 0x0000ffff26267812 */ /* 0x000fe400078ec0ff */
[----:B------:R-:W-:Y:S02]  /*9ca0*/  PRMT R16, R9, 0x4210, R36 ;  /* 0x0000421009107816 */ /* 0x000fe40000000024 */
[--C-:B------:R-:W-:Y:S02]  /*9cb0*/  PRMT R18, R11, 0x4210, R38.reuse ;  /* 0x000042100b127816 */ /* 0x100fe40000000026 */
[----:B------:R-:W-:-:S02]  /*9cc0*/  PRMT R19, R5, 0x5210, R38 ;  /* 0x0000521005137816 */ /* 0x000fc40000000026 */
[----:B------:R-:W-:Y:S02]  /*9cd0*/  LOP3.LUT R40, R40, 0xffff, RZ, 0xc0, !PT ;  /* 0x0000ffff28287812 */ /* 0x000fe400078ec0ff */
[----:B------:R-:W-:Y:S02]  /*9ce0*/  LOP3.LUT R15, R44, 0xffff, RZ, 0xc0, !PT ;  /* 0x0000ffff2c0f7812 */ /* 0x000fe400078ec0ff */
[----:B------:R-:W-:Y:S02]  /*9cf0*/  LOP3.LUT R48, R48, 0xffff, RZ, 0xc0, !PT ;  /* 0x0000ffff30307812 */ /* 0x000fe400078ec0ff */
[----:B------:R-:W-:Y:S02]  /*9d00*/  F2FP.SATFINITE.E5M2.F32.PACK_AB_MERGE_C R42, R43, R42, RZ ;  /* 0x0000002a2b2a723e */ /* 0x000fe400048060ff */
[----:B------:R-:W-:Y:S02]  /*9d10*/  F2FP.SATFINITE.E5M2.F32.PACK_AB_MERGE_C R46, R47, R46, RZ ;  /* 0x0000002e2f2e723e */ /* 0x000fe400048060ff */
[----:B------:R-:W-:-:S02]  /*9d20*/  F2FP.SATFINITE.E5M2.F32.PACK_AB_MERGE_C R50, R51, R50, RZ ;  /* 0x000000323332723e */ /* 0x000fc400048060ff */
[----:B------:R-:W-:Y:S02]  /*9d30*/  LOP3.LUT R42, R42, 0xffff, RZ, 0xc0, !PT ;  /* 0x0000ffff2a2a7812 */ /* 0x000fe400078ec0ff */
[----:B------:R-:W-:Y:S02]  /*9d40*/  LOP3.LUT R23, R46, 0xffff, RZ, 0xc0, !PT ;  /* 0x0000ffff2e177812 */ /* 0x000fe400078ec0ff */
[----:B------:R-:W-:Y:S02]  /*9d50*/  LOP3.LUT R50, R50, 0xffff, RZ, 0xc0, !PT ;  /* 0x0000ffff32327812 */ /* 0x000fe400078ec0ff */
[----:B------:R-:W-:Y:S02]  /*9d60*/  F2FP.SATFINITE.E5M2.F32.PACK_AB_MERGE_C R52, R53, R52, RZ ;  /* 0x000000343534723e */ /* 0x000fe400048060ff */
[----:B------:R-:W-:Y:S02]  /*9d70*/  PRMT R9, R50, 0x3340, R1 ;  /* 0x0000334032097816 */ /* 0x000fe40000000001 */
[----:B------:R-:W-:-:S02]  /*9d80*/  SHF.R.U32.HI R8, RZ, 0x8, R23 ;  /* 0x00000008ff087819 */ /* 0x000fc40000011617 */
[----:B------:R-:W-:Y:S02]  /*9d90*/  SHF.R.U32.HI R10, RZ, 0x8, R50 ;  /* 0x00000008ff0a7819 */ /* 0x000fe40000011632 */
[----:B------:R-:W-:Y:S02]  /*9da0*/  LOP3.LUT R8, R8, 0xffff, RZ, 0xc0, !PT ;  /* 0x0000ffff08087812 */ /* 0x000fe400078ec0ff */
[----:B------:R-:W-:Y:S02]  /*9db0*/  LOP3.LUT R10, R10, 0xffff, RZ, 0xc0, !PT ;  /* 0x0000ffff0a0a7812 */ /* 0x000fe400078ec0ff */
[----:B------:R-:W-:Y:S02]  /*9dc0*/  F2FP.SATFINITE.E5M2.F32.PACK_AB_MERGE_C R54, R55, R54, RZ ;  /* 0x000000363736723e */ /* 0x000fe400048060ff */
[----:B------:R-:W-:Y:S02]  /*9dd0*/  PRMT R10, R10, 0x3340, R1 ;  /* 0x000033400a0a7816 */ /* 0x000fe40000000001 */
[----:B------:R-:W-:-:S02]  /*9de0*/  LOP3.LUT R52, R52, 0xffff, RZ, 0xc0, !PT ;  /* 0x0000ffff34347812 */ /* 0x000fc400078ec0ff */
[----:B------:R-:W-:Y:S02]  /*9df0*/  LOP3.LUT R54, R54, 0xffff, RZ, 0xc0, !PT ;  /* 0x0000ffff36367812 */ /* 0x000fe400078ec0ff */
[----:B--2---:R-:W-:Y:S01]  /*9e00*/  LOP3.LUT R0, R109, UR4, R0, 0xfe, !PT ;  /* 0x000000046d007c12 */ /* 0x004fe2000f8efe00 */
[----:B------:R-:W-:Y:S01]  /*9e10*/  ULDC UR4, c[0x0][0x244] ;  /* 0x0000910000047ab9 */ /* 0x000fe20000000800 */
[----:B---3--:R-:W-:Y:S02]  /*9e20*/  IADD3 R7, R108, UR60, R4 ;  /* 0x0000003c6c077c10 */ /* 0x008fe4000fffe004 */
[----:B------:R-:W-:-:S04]  /*9e30*/  SHF.R.U32.HI R4, RZ, 0x8, R32 ;  /* 0x00000008ff047819 */ /* 0x000fc80000011620 */
[----:B------:R-:W-:-:S04]  /*9e40*/  LOP3.LUT R4, R4, 0xffff, RZ, 0xc0, !PT ;  /* 0x0000ffff04047812 */ /* 0x000fc800078ec0ff */
[----:B------:R-:W-:-:S04]  /*9e50*/  PRMT R3, R4, 0x3340, R1 ;  /* 0x0000334004037816 */ /* 0x000fc80000000001 */
[----:B------:R-:W-:Y:S01]  /*9e60*/  PRMT R3, R6, 0x5410, R3 ;  /* 0x0000541006037816 */ /* 0x000fe20000000003 */
[----:B------:R-:W-:-:S03]  /*9e70*/  IMAD.IADD R13, R2, 0x1, R7 ;  /* 0x00000001020d7824 */ /* 0x000fc600078e0207 */
[----:B------:R-:W-:Y:S01]  /*9e80*/  PRMT R17, R3, 0x5210, R36 ;  /* 0x0000521003117816 */ /* 0x000fe20000000024 */
[----:B------:R-:W-:Y:S01]  /*9e90*/  BAR.SYNC.DEFER_BLOCKING 0x0 ;  /* 0x0000000000007b1d */ /* 0x000fe20000010000 */
[----:B------:R-:W-:Y:S01]  /*9ea0*/  IMAD.SHL.U32 R3, R107, 0x20, RZ ;  /* 0x000000206b037824 */ /* 0x000fe200078e00ff */
[----:B------:R-:W-:Y:S02]  /*9eb0*/  PRMT R7, R48, 0x3340, R1 ;  /* 0x0000334030077816 */ /* 0x000fe40000000001 */
[----:B------:R-:W-:Y:S02]  /*9ec0*/  PRMT R4, R40, 0x3340, R15 ;  /* 0x0000334028047816 */ /* 0x000fe4000000000f */
[----:B-----5:R-:W-:Y:S02]  /*9ed0*/  LOP3.LUT R2, R12, 0x3f0, RZ, 0xc0, !PT ;  /* 0x000003f00c027812 */ /* 0x020fe400078ec0ff */
[----:B------:R-:W-:Y:S01]  /*9ee0*/  LOP3.LUT R3, R3, 0x800, RZ, 0xc0, !PT ;  /* 0x0000080003037812 */ /* 0x000fe200078ec0ff */
[----:B------:R1:W-:Y:S01]  /*9ef0*/  STSM.16.M88.4 [R13], R16 ;  /* 0x000000100d007844 */ /* 0x0003e20000000200 */
[----:B------:R-:W-:-:S02]  /*9f00*/  PRMT R11, R4, 0x5410, R7 ;  /* 0x00005410040b7816 */ /* 0x000fc40000000007 */
[----:B------:R-:W-:Y:S02]  /*9f10*/  PRMT R6, R42, 0x3340, R23 ;  /* 0x000033402a067816 */ /* 0x000fe40000000017 */
[----:B------:R-:W-:Y:S02]  /*9f20*/  SHF.R.U32.HI R4, RZ, 0x8, R15 ;  /* 0x00000008ff047819 */ /* 0x000fe4000001160f */
[----:B------:R-:W-:Y:S02]  /*9f30*/  IADD3 R20, R2, UR60, R3 ;  /* 0x0000003c02147c10 */ /* 0x000fe4000fffe003 */
[----:B------:R-:W-:Y:S02]  /*9f40*/  PRMT R21, R6, 0x5410, R9 ;  /* 0x0000541006157816 */ /* 0x000fe40000000009 */
[----:B------:R-:W-:Y:S01]  /*9f50*/  LOP3.LUT R12, R4, 0xffff, RZ, 0xc0, !PT ;  /* 0x0000ffff040c7812 */ /* 0x000fe200078ec0ff */
[----:B------:R-:W-:Y:S01]  /*9f60*/  BAR.SYNC.DEFER_BLOCKING 0x0 ;  /* 0x0000000000007b1d */ /* 0x000fe20000010000 */
[----:B------:R-:W-:-:S02]  /*9f70*/  SHF.R.U32.HI R2, RZ, 0x8, R40 ;  /* 0x00000008ff027819 */ /* 0x000fc40000011628 */
[----:B------:R-:W-:Y:S02]  /*9f80*/  SHF.R.U32.HI R9, RZ, 0x8, R48 ;  /* 0x00000008ff097819 */ /* 0x000fe40000011630 */
[----:B------:R-:W-:Y:S02]  /*9f90*/  SHF.R.U32.HI R3, RZ, 0x8, R42 ;  /* 0x00000008ff037819 */ /* 0x000fe4000001162a */
[----:B------:R-:W-:Y:S02]  /*9fa0*/  LOP3.LUT R15, R2, 0xffff, RZ, 0xc0, !PT ;  /* 0x0000ffff020f7812 */ /* 0x000fe400078ec0ff */
[----:B------:R-:W-:Y:S02]  /*9fb0*/  LOP3.LUT R9, R9, 0xffff, RZ, 0xc0, !PT ;  /* 0x0000ffff09097812 */ /* 0x000fe400078ec0ff */
[----:B------:R-:W-:Y:S01]  /*9fc0*/  LOP3.LUT R3, R3, 0xffff, RZ, 0xc0, !PT ;  /* 0x0000ffff03037812 */ /* 0x000fe200078ec0ff */
[----:B------:R-:W2:Y:S01]  /*9fd0*/  LDS.128 R4, [R20] ;  /* 0x0000000014047984 */ /* 0x000ea20000000c00 */
[----:B------:R-:W-:-:S02]  /*9fe0*/  PRMT R12, R15, 0x3340, R12 ;  /* 0x000033400f0c7816 */ /* 0x000fc4000000000c */
[----:B------:R-:W-:Y:S02]  /*9ff0*/  PRMT R9, R9, 0x3340, R14 ;  /* 0x0000334009097816 */ /* 0x000fe4000000000e */
[----:B------:R-:W-:Y:S02]  /*a000*/  PRMT R3, R3, 0x3340, R8 ;  /* 0x0000334003037816 */ /* 0x000fe40000000008 */
[----:B------:R-:W-:Y:S02]  /*a010*/  PRMT R9, R12, 0x5410, R9 ;  /* 0x000054100c097816 */ /* 0x000fe40000000009 */
[----:B-1----:R-:W-:Y:S02]  /*a020*/  PRMT R19, R3, 0x5410, R10 ;  /* 0x0000541003137816 */ /* 0x002fe4000000000a */
[--C-:B------:R-:W-:Y:S02]  /*a030*/  PRMT R16, R11, 0x4210, R52.reuse ;  /* 0x000042100b107816 */ /* 0x100fe40000000034 */
[----:B------:R-:W-:-:S02]  /*a040*/  PRMT R17, R9, 0x5210, R52 ;  /* 0x0000521009117816 */ /* 0x000fc40000000034 */
[--C-:B------:R-:W-:Y:S02]  /*a050*/  PRMT R18, R21, 0x4210, R54.reuse ;  /* 0x0000421015127816 */ /* 0x100fe40000000036 */
[----:B------:R-:W-:Y:S01]  /*a060*/  PRMT R19, R19, 0x5210, R54 ;  /* 0x0000521013137816 */ /* 0x000fe20000000036 */
[----:B------:R-:W-:Y:S01]  /*a070*/  BAR.SYNC.DEFER_BLOCKING 0x0 ;  /* 0x0000000000007b1d */ /* 0x000fe20000010000 */
[C---:B------:R-:W-:Y:S01]  /*a080*/  IMAD R2, R22.reuse, UR4, RZ ;  /* 0x0000000416027c24 */ /* 0x040fe2000f8e02ff */
[----:B------:R-:W-:-:S04]  /*a090*/  ISETP.GE.AND P0, PT, R22, UR6, PT ;  /* 0x0000000616007c0c */ /* 0x000fc8000bf06270 */
[----:B------:R-:W-:Y:S02]  /*a0a0*/  ULDC.64 UR4, c[0x0][0x220] ;  /* 0x0000880000047ab9 */ /* 0x000fe40000000a00 */
[----:B------:R-:W-:Y:S01]  /*a0b0*/  IADD3 R22, P1, R2, UR4, RZ ;  /* 0x0000000402167c10 */ /* 0x000fe2000ff3e0ff */
[C---:B0-----:R-:W-:Y:S01]  /*a0c0*/  IMAD R3, R0.reuse, R26, RZ ;  /* 0x0000001a00037224 */ /* 0x041fe200078e02ff */
[----:B------:R-:W-:Y:S02]  /*a0d0*/  LOP3.LUT R8, R0, 0x6, RZ, 0xfc, !PT ;  /* 0x0000000600087812 */ /* 0x000fe400078efcff */
[----:B------:R-:W-:Y:S01]  /*a0e0*/  LEA.HI.X.SX32 R24, R2, UR5, 0x1, P1 ;  /* 0x0000000502187c11 */ /* 0x000fe200088f0eff */
[----:B------:R0:W-:Y:S01]  /*a0f0*/  STSM.16.M88.4 [R13], R16 ;  /* 0x000000100d007844 */ /* 0x0001e20000000200 */
[C---:B------:R-:W-:Y:S02]  /*a100*/  ISETP.LT.AND P1, PT, R0.reuse, UR7, !P0 ;  /* 0x0000000700007c0c */ /* 0x040fe4000c721270 */
[----:B------:R-:W-:-:S02]  /*a110*/  LOP3.LUT R15, R0, 0x2, RZ, 0xfc, !PT ;  /* 0x00000002000f7812 */ /* 0x000fc400078efcff */
[----:B------:R-:W-:Y:S01]  /*a120*/  IADD3 R2, P6, R3, R22, RZ ;  /* 0x0000001603027210 */ /* 0x000fe20007fde0ff */
[----:B------:R-:W-:Y:S01]  /*a130*/  IMAD R10, R26, 0x2, R3 ;  /* 0x000000021a0a7824 */ /* 0x000fe200078e0203 */
[----:B------:R-:W-:Y:S02]  /*a140*/  ISETP.LT.AND P3, PT, R8, UR7, !P0 ;  /* 0x0000000708007c0c */ /* 0x000fe4000c761270 */
[C---:B------:R-:W-:Y:S02]  /*a150*/  LOP3.LUT R8, R0.reuse, 0x8, RZ, 0xfc, !PT ;  /* 0x0000000800087812 */ /* 0x040fe400078efcff */
[----:B------:R-:W-:Y:S02]  /*a160*/  ISETP.LT.AND P5, PT, R15, UR7, !P0 ;  /* 0x000000070f007c0c */ /* 0x000fe4000c7a1270 */
[----:B------:R-:W-:Y:S02]  /*a170*/  LOP3.LUT R14, R0, 0x4, RZ, 0xfc, !PT ;  /* 0x00000004000e7812 */ /* 0x000fe400078efcff */
[----:B------:R-:W-:-:S02]  /*a180*/  LEA.HI.X.SX32 R3, R3, R24, 0x1, P6 ;  /* 0x0000001803037211 */ /* 0x000fc400030f0eff */
[----:B--2---:R-:W-:Y:S01]  /*a190*/  PRMT R15, R4, 0x7770, RZ ;  /* 0x00007770040f7816 */ /* 0x004fe200000000ff */
[----:B------:R-:W-:Y:S01]  /*a1a0*/  BAR.SYNC.DEFER_BLOCKING 0x0 ;  /* 0x0000000000007b1d */ /* 0x000fe20000010000 */
[----:B------:R-:W-:Y:S01]  /*a1b0*/  ISETP.LT.AND P2, PT, R8, UR7, !P0 ;  /* 0x0000000708007c0c */ /* 0x000fe2000c741270 */
[----:B------:R-:W-:Y:S01]  /*a1c0*/  IMAD R11, R26, 0x2, R10 ;  /* 0x000000021a0b7824 */ /* 0x000fe200078e020a */
[----:B------:R-:W-:Y:S02]  /*a1d0*/  LOP3.LUT R9, R0, 0xa, RZ, 0xfc, !PT ;  /* 0x0000000a00097812 */ /* 0x000fe400078efcff */
[----:B------:R-:W-:Y:S02]  /*a1e0*/  IADD3 R8, P6, R10, R22, RZ ;  /* 0x000000160a087210 */ /* 0x000fe40007fde0ff */
[----:B------:R-:W-:Y:S02]  /*a1f0*/  ISETP.LT.AND P4, PT, R14, UR7, !P0 ;  /* 0x000000070e007c0c */ /* 0x000fe4000c781270 */
[----:B0-----:R-:W-:Y:S01]  /*a200*/  PRMT R19, R5, 0x7770, RZ ;  /* 0x0000777005137816 */ /* 0x001fe200000000ff */
[----:B------:R-:W-:Y:S01]  /*a210*/  IMAD R13, R26, 0x2, R11 ;  /* 0x000000021a0d7824 */ /* 0x000fe200078e020b */
[----:B------:R-:W-:-:S02]  /*a220*/  LOP3.LUT R12, R0, 0xc, RZ, 0xfc, !PT ;  /* 0x0000000c000c7812 */ /* 0x000fc400078efcff */
[----:B------:R-:W-:Y:S01]  /*a230*/  PRMT R21, R6, 0x7770, RZ ;  /* 0x0000777006157816 */ /* 0x000fe200000000ff */
[----:B------:R0:W-:Y:S01]  /*a240*/  @P1 STG.E.U8 desc[UR40][R2.64], R15 ;  /* 0x0000000f02001986 */ /* 0x0001e2000c101128 */
[----:B------:R-:W-:Y:S02]  /*a250*/  ISETP.LT.AND P1, PT, R9, UR7, !P0 ;  /* 0x0000000709007c0c */ /* 0x000fe4000c721270 */
[----:B------:R-:W-:Y:S02]  /*a260*/  LEA.HI.X.SX32 R9, R10, R24, 0x1, P6 ;  /* 0x000000180a097211 */ /* 0x000fe400030f0eff */
[----:B------:R-:W-:-:S03]  /*a270*/  IADD3 R10, P6, R11, R22, RZ ;  /* 0x000000160b0a7210 */ /* 0x000fc60007fde0ff */
[----:B------:R1:W-:Y:S01]  /*a280*/  @P5 STG.E.U8 desc[UR40][R8.64], R19 ;  /* 0x0000001308005986 */ /* 0x0003e2000c101128 */
[----:B------:R-:W-:Y:S02]  /*a290*/  LEA.HI.X.SX32 R11, R11, R24, 0x1, P6 ;  /* 0x000000180b0b7211 */ /* 0x000fe400030f0eff */
[----:B------:R-:W-:Y:S01]  /*a2a0*/  ISETP.LT.AND P5, PT, R12, UR7, !P0 ;  /* 0x000000070c007c0c */ /* 0x000fe2000c7a1270 */
[----:B0-----:R-:W-:Y:S01]  /*a2b0*/  IMAD R15, R26, 0x2, R13 ;  /* 0x000000021a0f7824 */ /* 0x001fe200078e020d */
[C---:B------:R-:W-:Y:S02]  /*a2c0*/  IADD3 R2, P6, R13.reuse, R22, RZ ;  /* 0x000000160d027210 */ /* 0x040fe40007fde0ff */
[----:B------:R-:W-:Y:S01]  /*a2d0*/  LOP3.LUT R12, R0, 0xe, RZ, 0xfc, !PT ;  /* 0x0000000e000c7812 */ /* 0x000fe200078efcff */
[----:B------:R0:W-:Y:S01]  /*a2e0*/  @P4 STG.E.U8 desc[UR40][R10.64], R21 ;  /* 0x000000150a004986 */ /* 0x0001e2000c101128 */
[----:B------:R-:W-:Y:S02]  /*a2f0*/  LEA.HI.X.SX32 R3, R13, R24, 0x1, P6 ;  /* 0x000000180d037211 */ /* 0x000fe400030f0eff */
[----:B------:R-:W-:-:S02]  /*a300*/  ISETP.LT.AND P4, PT, R12, UR7, !P0 ;  /* 0x000000070c007c0c */ /* 0x000fc4000c781270 */
[----:B------:R-:W-:Y:S02]  /*a310*/  IADD3 R12, P6, R15, R22, RZ ;  /* 0x000000160f0c7210 */ /* 0x000fe40007fde0ff */
[----:B------:R-:W-:Y:S02]  /*a320*/  PRMT R17, R7, 0x7770, RZ ;  /* 0x0000777007117816 */ /* 0x000fe400000000ff */
[----:B------:R-:W-:Y:S01]  /*a330*/  LEA.HI.X.SX32 R13, R15, R24, 0x1, P6 ;  /* 0x000000180f0d7211 */ /* 0x000fe200030f0eff */
[----:B------:R-:W-:Y:S01]  /*a340*/  IMAD R15, R26, 0x2, R15 ;  /* 0x000000021a0f7824 */ /* 0x000fe200078e020f */
[----:B-1----:R-:W-:Y:S02]  /*a350*/  PRMT R19, R4, 0x7771, RZ ;  /* 0x0000777104137816 */ /* 0x002fe400000000ff */
[----:B------:R-:W-:Y:S01]  /*a360*/  LOP3.LUT R9, R0, 0x12, RZ, 0xfc, !PT ;  /* 0x0000001200097812 */ /* 0x000fe200078efcff */
[----:B0-----:R-:W-:Y:S01]  /*a370*/  IMAD R11, R26, 0x2, R15 ;  /* 0x000000021a0b7824 */ /* 0x001fe200078e020f */
[----:B------:R-:W-:Y:S01]  /*a380*/  IADD3 R8, P6, R15, R22, RZ ;  /* 0x000000160f087210 */ /* 0x000fe20007fde0ff */
[----:B------:R0:W-:Y:S01]  /*a390*/  @P3 STG.E.U8 desc[UR40][R2.64], R17 ;  /* 0x0000001102003986 */ /* 0x0001e2000c101128 */
[----:B------:R-:W-:-:S03]  /*a3a0*/  LOP3.LUT R14, R0, 0x10, RZ, 0xfc, !PT ;  /* 0x00000010000e7812 */ /* 0x000fc600078efcff */
[----:B------:R1:W-:Y:S01]  /*a3b0*/  @P2 STG.E.U8 desc[UR40][R12.64], R19 ;  /* 0x000000130c002986 */ /* 0x0003e2000c101128 */
[----:B------:R-:W-:Y:S02]  /*a3c0*/  ISETP.LT.AND P2, PT, R9, UR7, !P0 ;  /* 0x0000000709007c0c */ /* 0x000fe4000c741270 */
[----:B------:R-:W-:Y:S02]  /*a3d0*/  LEA.HI.X.SX32 R9, R15, R24, 0x1, P6 ;  /* 0x000000180f097211 */ /* 0x000fe400030f0eff */
[----:B------:R-:W-:Y:S01]  /*a3e0*/  ISETP.LT.AND P3, PT, R14, UR7, !P0 ;  /* 0x000000070e007c0c */ /* 0x000fe2000c761270 */
[----:B------:R-:W-:Y:S01]  /*a3f0*/  IMAD R14, R26, 0x2, R11 ;  /* 0x000000021a0e7824 */ /* 0x000fe200078e020b */
[----:B0-----:R-:W-:Y:S02]  /*a400*/  PRMT R17, R5, 0x7771, RZ ;  /* 0x0000777105117816 */ /* 0x001fe400000000ff */
[----:B------:R-:W-:Y:S02]  /*a410*/  IADD3 R2, P6, R11, R22, RZ ;  /* 0x000000160b027210 */ /* 0x000fe40007fde0ff */
[----:B------:R-:W-:Y:S01]  /*a420*/  LOP3.LUT R10, R0, 0x14, RZ, 0xfc, !PT ;  /* 0x00000014000a7812 */ /* 0x000fe200078efcff */
[----:B------:R0:W-:Y:S01]  /*a430*/  @P1 STG.E.U8 desc[UR40][R8.64], R17 ;  /* 0x0000001108001986 */ /* 0x0001e2000c101128 */
[----:B------:R-:W-:-:S02]  /*a440*/  PRMT R21, R6, 0x7771, RZ ;  /* 0x0000777106157816 */ /* 0x000fc400000000ff */
[----:B------:R-:W-:Y:S01]  /*a450*/  LEA.HI.X.SX32 R3, R11, R24, 0x1, P6 ;  /* 0x000000180b037211 */ /* 0x000fe200030f0eff */
[----:B------:R-:W-:Y:S01]  /*a460*/  IMAD R15, R26, 0x2, R14 ;  /* 0x000000021a0f7824 */ /* 0x000fe200078e020e */
[----:B------:R-:W-:Y:S02]  /*a470*/  ISETP.LT.AND P1, PT, R10, UR7, !P0 ;  /* 0x000000070a007c0c */ /* 0x000fe4000c721270 */
[----:B------:R-:W-:Y:S02]  /*a480*/  IADD3 R10, P6, R14, R22, RZ ;  /* 0x000000160e0a7210 */ /* 0x000fe40007fde0ff */
[----:B-1----:R-:W-:Y:S01]  /*a490*/  LOP3.LUT R12, R0, 0x16, RZ, 0xfc, !PT ;  /* 0x00000016000c7812 */ /* 0x002fe200078efcff */
[----:B------:R1:W-:Y:S01]  /*a4a0*/  @P5 STG.E.U8 desc[UR40][R2.64], R21 ;  /* 0x0000001502005986 */ /* 0x0003e2000c101128 */
[----:B------:R-:W-:Y:S02]  /*a4b0*/  LEA.HI.X.SX32 R11, R14, R24, 0x1, P6 ;  /* 0x000000180e0b7211 */ /* 0x000fe400030f0eff */
[----:B------:R-:W-:-:S02]  /*a4c0*/  ISETP.LT.AND P5, PT, R12, UR7, !P0 ;  /* 0x000000070c007c0c */ /* 0x000fc4000c7a1270 */
[----:B------:R-:W-:Y:S02]  /*a4d0*/  IADD3 R12, P6, R15, R22, RZ ;  /* 0x000000160f0c7210 */ /* 0x000fe40007fde0ff */
[----:B------:R-:W-:Y:S02]  /*a4e0*/  PRMT R19, R7, 0x7771, RZ ;  /* 0x0000777107137816 */ /* 0x000fe400000000ff */
[----:B------:R-:W-:Y:S01]  /*a4f0*/  LEA.HI.X.SX32 R13, R15, R24, 0x1, P6 ;  /* 0x000000180f0d7211 */ /* 0x000fe200030f0eff */
[----:B------:R-:W-:Y:S01]  /*a500*/  IMAD R15, R26, 0x2, R15 ;  /* 0x000000021a0f7824 */ /* 0x000fe200078e020f */
[----:B0-----:R-:W-:Y:S02]  /*a510*/  PRMT R17, R4, 0x7772, RZ ;  /* 0x0000777204117816 */ /* 0x001fe400000000ff */
[----:B-1----:R-:W-:Y:S01]  /*a520*/  LOP3.LUT R3, R0, 0x1a, RZ, 0xfc, !PT ;  /* 0x0000001a00037812 */ /* 0x002fe200078efcff */
[----:B------:R-:W-:Y:S01]  /*a530*/  IMAD R9, R26, 0x2, R15 ;  /* 0x000000021a097824 */ /* 0x000fe200078e020f */
[----:B------:R-:W-:Y:S01]  /*a540*/  LOP3.LUT R14, R0, 0x18, RZ, 0xfc, !PT ;  /* 0x00000018000e7812 */ /* 0x000fe200078efcff */
[----:B------:R0:W-:Y:S01]  /*a550*/  @P4 STG.E.U8 desc[UR40][R10.64], R19 ;  /* 0x000000130a004986 */ /* 0x0001e2000c101128 */
[----:B------:R-:W-:-:S03]  /*a560*/  IADD3 R2, P6, R15, R22, RZ ;  /* 0x000000160f027210 */ /* 0x000fc60007fde0ff */
[----:B------:R1:W-:Y:S01]  /*a570*/  @P3 STG.E.U8 desc[UR40][R12.64], R17 ;  /* 0x000000110c003986 */ /* 0x0003e2000c101128 */
[----:B------:R-:W-:Y:S02]  /*a580*/  ISETP.LT.AND P3, PT, R3, UR7, !P0 ;  /* 0x0000000703007c0c */ /* 0x000fe4000c761270 */
[----:B------:R-:W-:Y:S02]  /*a590*/  ISETP.LT.AND P4, PT, R14, UR7, !P0 ;  /* 0x000000070e007c0c */ /* 0x000fe4000c781270 */
[----:B------:R-:W-:Y:S02]  /*a5a0*/  LEA.HI.X.SX32 R3, R15, R24, 0x1, P6 ;  /* 0x000000180f037211 */ /* 0x000fe400030f0eff */
[----:B------:R-:W-:Y:S01]  /*a5b0*/  IADD3 R14, P6, R9, R22, RZ ;  /* 0x00000016090e7210 */ /* 0x000fe20007fde0ff */
[----:B0-----:R-:W-:Y:S01]  /*a5c0*/  IMAD R10, R26, 0x2, R9 ;  /* 0x000000021a0a7824 */ /* 0x001fe200078e0209 */
[----:B------:R-:W-:Y:S02]  /*a5d0*/  PRMT R23, R5, 0x7772, RZ ;  /* 0x0000777205177816 */ /* 0x000fe400000000ff */
[----:B------:R-:W-:-:S02]  /*a5e0*/  LOP3.LUT R8, R0, 0x1c, RZ, 0xfc, !PT ;  /* 0x0000001c00087812 */ /* 0x000fc400078efcff */
[----:B------:R-:W-:Y:S02]  /*a5f0*/  LEA.HI.X.SX32 R15, R9, R24, 0x1, P6 ;  /* 0x00000018090f7211 */ /* 0x000fe400030f0eff */
[----:B-1----:R-:W-:Y:S02]  /*a600*/  IADD3 R12, P6, R10, R22, RZ ;  /* 0x000000160a0c7210 */ /* 0x002fe40007fde0ff */
[----:B------:R-:W-:Y:S01]  /*a610*/  PRMT R21, R6, 0x7772, RZ ;  /* 0x0000777206157816 */ /* 0x000fe200000000ff */
[----:B------:R0:W-:Y:S01]  /*a620*/  @P2 STG.E.U8 desc[UR40][R2.64], R23 ;  /* 0x0000001702002986 */ /* 0x0001e2000c101128 */
[----:B------:R-:W-:Y:S01]  /*a630*/  LOP3.LUT R16, R0, 0x1e, RZ, 0xfc, !PT ;  /* 0x0000001e00107812 */ /* 0x000fe200078efcff */
[----:B------:R-:W-:Y:S01]  /*a640*/  IMAD R17, R26, 0x2, R10 ;  /* 0x000000021a117824 */ /* 0x000fe200078e020a */
[----:B------:R-:W-:Y:S02]  /*a650*/  ISETP.LT.AND P2, PT, R8, UR7, !P0 ;  /* 0x0000000708007c0c */ /* 0x000fe4000c741270 */
[----:B------:R-:W-:Y:S01]  /*a660*/  LEA.HI.X.SX32 R13, R10, R24, 0x1, P6 ;  /* 0x000000180a0d7211 */ /* 0x000fe200030f0eff */
[----:B------:R1:W-:Y:S01]  /*a670*/  @P1 STG.E.U8 desc[UR40][R14.64], R21 ;  /* 0x000000150e001986 */ /* 0x0003e2000c101128 */
[----:B------:R-:W-:-:S03]  /*a680*/  PRMT R19, R7, 0x7772, RZ ;  /* 0x0000777207137816 */ /* 0x000fc600000000ff */
[----:B------:R-:W2:Y:S01]  /*a690*/  LDS.128 R8, [R20] ;  /* 0x0000000014087984 */ /* 0x000ea20000000c00 */
[----:B------:R-:W-:Y:S01]  /*a6a0*/  ISETP.LT.AND P1, PT, R16, UR7, !P0 ;  /* 0x0000000710007c0c */ /* 0x000fe2000c721270 */
[----:B------:R-:W-:Y:S01]  /*a6b0*/  IMAD R18, R26, 0x2, R17 ;  /* 0x000000021a127824 */ /* 0x000fe200078e0211 */
[C---:B------:R-:W-:Y:S02]  /*a6c0*/  IADD3 R16, P6, R17.reuse, R22, RZ ;  /* 0x0000001611107210 */ /* 0x040fe40007fde0ff */
[----:B0-----:R-:W-:Y:S01]  /*a6d0*/  LOP3.LUT R2, R0, 0x20, RZ, 0xfc, !PT ;  /* 0x0000002000027812 */ /* 0x001fe200078efcff */
[----:B------:R0:W-:Y:S01]  /*a6e0*/  @P5 STG.E.U8 desc[UR40][R12.64], R19 ;  /* 0x000000130c005986 */ /* 0x0001e2000c101128 */
[----:B------:R-:W-:Y:S02]  /*a6f0*/  LEA.HI.X.SX32 R17, R17, R24, 0x1, P6 ;  /* 0x0000001811117211 */ /* 0x000fe400030f0eff */
[----:B------:R-:W-:Y:S02]  /*a700*/  ISETP.LT.AND P5, PT, R2, UR7, !P0 ;  /* 0x0000000702007c0c */ /* 0x000fe4000c7a1270 */
[----:B------:R-:W-:-:S02]  /*a710*/  IADD3 R2, P6, R18, R22, RZ ;  /* 0x0000001612027210 */ /* 0x000fc40007fde0ff */
[----:B-1----:R-:W-:Y:S02]  /*a720*/  PRMT R21, R4, 0x7773, RZ ;  /* 0x0000777304157816 */ /* 0x002fe400000000ff */
[----:B------:R-:W-:Y:S01]  /*a730*/  LEA.HI.X.SX32 R3, R18, R24, 0x1, P6 ;  /* 0x0000001812037211 */ /* 0x000fe200030f0eff */
[----:B------:R-:W-:Y:S01]  /*a740*/  IMAD R18, R26, 0x2, R18 ;  /* 0x000000021a127824 */ /* 0x000fe200078e0212 */
[----:B------:R-:W-:Y:S01]  /*a750*/  LOP3.LUT R4, R0, 0x22, RZ, 0xfc, !PT ;  /* 0x0000002200047812 */ /* 0x000fe200078efcff */
[----:B------:R1:W-:Y:S01]  /*a760*/  @P4 STG.E.U8 desc[UR40][R16.64], R21 ;  /* 0x0000001510004986 */ /* 0x0003e2000c101128 */
[----:B------:R-:W-:Y:S01]  /*a770*/  PRMT R15, R5, 0x7773, RZ ;  /* 0x00007773050f7816 */ /* 0x000fe200000000ff */
[----:B0-----:R-:W-:Y:S01]  /*a780*/  IMAD R13, R26, 0x2, R18 ;  /* 0x000000021a0d7824 */ /* 0x001fe200078e0212 */
[----:B------:R-:W-:Y:S02]  /*a790*/  ISETP.LT.AND P4, PT, R4, UR7, !P0 ;  /* 0x0000000704007c0c */ /* 0x000fe4000c781270 */
[----:B------:R-:W-:-:S02]  /*a7a0*/  LOP3.LUT R5, R0, 0x24, RZ, 0xfc, !PT ;  /* 0x0000002400057812 */ /* 0x000fc400078efcff */
[----:B------:R-:W-:Y:S01]  /*a7b0*/  IADD3 R4, P6, R18, R22, RZ ;  /* 0x0000001612047210 */ /* 0x000fe20007fde0ff */
[----:B------:R0:W-:Y:S01]  /*a7c0*/  @P3 STG.E.U8 desc[UR40][R2.64], R15 ;  /* 0x0000000f02003986 */ /* 0x0001e2000c101128 */
[----:B------:R-:W-:Y:S02]  /*a7d0*/  ISETP.LT.AND P3, PT, R5, UR7, !P0 ;  /* 0x0000000705007c0c */ /* 0x000fe4000c761270 */
[----:B------:R-:W-:Y:S02]  /*a7e0*/  PRMT R19, R6, 0x7773, RZ ;  /* 0x0000777306137816 */ /* 0x000fe400000000ff */
[----:B------:R-:W-:Y:S01]  /*a7f0*/  LEA.HI.X.SX32 R5, R18, R24, 0x1, P6 ;  /* 0x0000001812057211 */ /* 0x000fe200030f0eff */
[----:B------:R-:W-:Y:S01]  /*a800*/  IMAD R14, R26, 0x2, R13 ;  /* 0x000000021a0e7824 */ /* 0x000fe200078e020d */
[----:B------:R-:W-:Y:S02]  /*a810*/  IADD3 R6, P6, R13, R22, RZ ;  /* 0x000000160d067210 */ /* 0x000fe40007fde0ff */
[----:B------:R-:W-:Y:S01]  /*a820*/  LOP3.LUT R12, R0, 0x26, RZ, 0xfc, !PT ;  /* 0x00000026000c7812 */ /* 0x000fe200078efcff */
[----:B------:R3:W-:Y:S01]  /*a830*/  @P2 STG.E.U8 desc[UR40][R4.64], R19 ;  /* 0x0000001304002986 */ /* 0x0007e2000c101128 */
[----:B-1----:R-:W-:-:S02]  /*a840*/  PRMT R17, R7, 0x7773, RZ ;  /* 0x0000777307117816 */ /* 0x002fc400000000ff */
[----:B------:R-:W-:Y:S01]  /*a850*/  LEA.HI.X.SX32 R7, R13, R24, 0x1, P6 ;  /* 0x000000180d077211 */ /* 0x000fe200030f0eff */
[----:B0-----:R-:W-:Y:S01]  /*a860*/  IMAD R15, R26, 0x2, R14 ;  /* 0x000000021a0f7824 */ /* 0x001fe200078e020e */
[----:B------:R-:W-:Y:S02]  /*a870*/  ISETP.LT.AND P2, PT, R12, UR7, !P0 ;  /* 0x000000070c007c0c */ /* 0x000fe4000c741270 */
[----:B------:R-:W-:Y:S02]  /*a880*/  IADD3 R2, P6, R14, R22, RZ ;  /* 0x000000160e027210 */ /* 0x000fe40007fde0ff */
[----:B------:R-:W-:Y:S01]  /*a890*/  LOP3.LUT R12, R0, 0x28, RZ, 0xfc, !PT ;  /* 0x00000028000c7812 */ /* 0x000fe200078efcff */
[----:B------:R0:W-:Y:S01]  /*a8a0*/  @P1 STG.E.U8 desc[UR40][R6.64], R17 ;  /* 0x0000001106001986 */ /* 0x0001e2000c101128 */
[----:B------:R-:W-:Y:S02]  /*a8b0*/  LEA.HI.X.SX32 R3, R14, R24, 0x1, P6 ;  /* 0x000000180e037211 */ /* 0x000fe400030f0eff */
[----:B------:R-:W-:-:S02]  /*a8c0*/  ISETP.LT.AND P1, PT, R12, UR7, !P0 ;  /* 0x000000070c007c0c */ /* 0x000fc4000c721270 */
[C---:B------:R-:W-:Y:S02]  /*a8d0*/  IADD3 R12, P6, R15.reuse, R22, RZ ;  /* 0x000000160f0c7210 */ /* 0x040fe40007fde0ff */
[----:B--2---:R-:W-:Y:S02]  /*a8e0*/  PRMT R21, R8, 0x7770, RZ ;  /* 0x0000777008157816 */ /* 0x004fe400000000ff */
[----:B------:R-:W-:Y:S01]  /*a8f0*/  LEA.HI.X.SX32 R13, R15, R24, 0x1, P6 ;  /* 0x000000180f0d7211 */ /* 0x000fe200030f0eff */
[----:B------:R-:W-:Y:S01]  /*a900*/  IMAD R15, R26, 0x2, R15 ;  /* 0x000000021a0f7824 */ /* 0x000fe200078e020f */
[----:B---3--:R-:W-:Y:S02]  /*a910*/  PRMT R19, R9, 0x7770, RZ ;  /* 0x0000777009137816 */ /* 0x008fe400000000ff */
        /* <DEDUP_REMOVED lines=8> */
[----:B------:R-:W-:Y:S02]  /*a9a0*/  PRMT R17, R10, 0x7770, RZ ;  /* 0x000077700a117816 */ /* 0x000fe400000000ff */
[----:B------:R-:W-:Y:S01]  /*a9b0*/  ISETP.LT.AND P5, PT, R14, UR7, !P0 ;  /* 0x000000070e007c0c */ /* 0x000fe2000c7a1270 */
[----:B------:R-:W-:Y:S01]  /*a9c0*/  IMAD R14, R26, 0x2, R7 ;  /* 0x000000021a0e7824 */ /* 0x000fe200078e0207 */
[----:B0-----:R-:W-:Y:S02]  /*a9d0*/  IADD3 R2, P6, R7, R22, RZ ;  /* 0x0000001607027210 */ /* 0x001fe40007fde0ff */
        /* <DEDUP_REMOVED lines=11> */
[C---:B------:R-:W-:Y:S02]  /*aa90*/  IADD3 R12, P6, R15.reuse, R22, RZ ;  /* 0x000000160f0c7210 */ /* 0x040fe40007fde0ff */
[----:B------:R-:W-:Y:S02]  /*aaa0*/  PRMT R19, R8, 0x7771, RZ ;  /* 0x0000777108137816 */ /* 0x000fe400000000ff */
[----:B------:R-:W-:Y:S01]  /*aab0*/  LEA.HI.X.SX32 R13, R15, R24, 0x1, P6 ;  /* 0x000000180f0d7211 */ /* 0x000fe200030f0eff */
[----:B------:R-:W-:Y:S01]  /*aac0*/  IMAD R15, R26, 0x2, R15 ;  /* 0x000000021a0f7824 */ /* 0x000fe200078e020f */
[----:B0-----:R-:W-:Y:S02]  /*aad0*/  PRMT R17, R9, 0x7771, RZ ;  /* 0x0000777109117816 */ /* 0x001fe400000000ff */
[----:B-1----:R-:W-:Y:S01]  /*aae0*/  LOP3.LUT R3, R0, 0x34, RZ, 0xfc, !PT ;  /* 0x0000003400037812 */ /* 0x002fe200078efcff */
[----:B------:R-:W-:Y:S01]  /*aaf0*/  IMAD R5, R26, 0x2, R15 ;  /* 0x000000021a057824 */ /* 0x000fe200078e020f */
[----:B------:R-:W-:Y:S01]  /*ab00*/  IADD3 R2, P6, R15, R22, RZ ;  /* 0x000000160f027210 */ /* 0x000fe20007fde0ff */
[----:B------:R0:W-:Y:S01]  /*ab10*/  @P1 STG.E.U8 desc[UR40][R6.64], R19 ;  /* 0x0000001306001986 */ /* 0x0001e2000c101128 */
[----:B------:R-:W-:-:S03]  /*ab20*/  LOP3.LUT R14, R0, 0x32, RZ, 0xfc, !PT ;  /* 0x00000032000e7812 */ /* 0x000fc600078efcff */
[----:B------:R1:W-:Y:S01]  /*ab30*/  @P5 STG.E.U8 desc[UR40][R12.64], R17 ;  /* 0x000000110c005986 */ /* 0x0003e2000c101128 */
[----:B------:R-:W-:Y:S02]  /*ab40*/  ISETP.LT.AND P5, PT, R3, UR7, !P0 ;  /* 0x0000000703007c0c */ /* 0x000fe4000c7a1270 */
[----:B------:R-:W-:Y:S02]  /*ab50*/  LEA.HI.X.SX32 R3, R15, R24, 0x1, P6 ;  /* 0x000000180f037211 */ /* 0x000fe400030f0eff */
[----:B------:R-:W-:Y:S01]  /*ab60*/  ISETP.LT.AND P1, PT, R14, UR7, !P0 ;  /* 0x000000070e007c0c */ /* 0x000fe2000c721270 */
[----:B0-----:R-:W-:Y:S01]  /*ab70*/  IMAD R7, R26, 0x2, R5 ;  /* 0x000000021a077824 */ /* 0x001fe200078e0205 */
[----:B------:R-:W-:Y:S02]  /*ab80*/  PRMT R19, R10, 0x7771, RZ ;  /* 0x000077710a137816 */ /* 0x000fe400000000ff */
[----:B------:R-:W-:Y:S01]  /*ab90*/  IADD3 R4, P6, R5, R22, RZ ;  /* 0x0000001605047210 */ /* 0x000fe20007fde0ff */
[----:B-1----:R-:W-:Y:S01]  /*aba0*/  IMAD R13, R26, 0x2, R7 ;  /* 0x000000021a0d7824 */ /* 0x002fe200078e0207 */
[----:B------:R-:W-:Y:S01]  /*abb0*/  LOP3.LUT R14, R0, 0x36, RZ, 0xfc, !PT ;  /* 0x00000036000e7812 */ /* 0x000fe200078efcff */
[----:B------:R-:W-:Y:S01]  /*abc0*/  @P4 STG.E.U8 desc[UR40][R2.64], R19 ;  /* 0x0000001302004986 */ /* 0x000fe2000c101128 */
[----:B------:R-:W-:-:S02]  /*abd0*/  PRMT R15, R11, 0x7771, RZ ;  /* 0x000077710b0f7816 */ /* 0x000fc400000000ff */
[----:B------:R-:W-:Y:S02]  /*abe0*/  LEA.HI.X.SX32 R5, R5, R24, 0x1, P6 ;  /* 0x0000001805057211 */ /* 0x000fe400030f0eff */
[----:B------:R-:W-:Y:S01]  /*abf0*/  ISETP.LT.AND P4, PT, R14, UR7, !P0 ;  /* 0x000000070e007c0c */ /* 0x000fe2000c781270 */
[----:B------:R-:W-:Y:S01]  /*ac00*/  IMAD R14, R26, 0x2, R13 ;  /* 0x000000021a0e7824 */ /* 0x000fe200078e020d */
[C---:B------:R-:W-:Y:S02]  /*ac10*/  IADD3 R6, P6, R7.reuse, R22, RZ ;  /* 0x0000001607067210 */ /* 0x040fe40007fde0ff */
[----:B------:R-:W-:Y:S01]  /*ac20*/  LOP3.LUT R12, R0, 0x38, RZ, 0xfc, !PT ;  /* 0x00000038000c7812 */ /* 0x000fe200078efcff */
[----:B------:R0:W-:Y:S01]  /*ac30*/  @P3 STG.E.U8 desc[UR40][R4.64], R15 ;  /* 0x0000000f04003986 */ /* 0x0001e2000c101128 */
[----:B------:R-:W-:Y:S02]  /*ac40*/  LEA.HI.X.SX32 R7, R7, R24, 0x1, P6 ;  /* 0x0000001807077211 */ /* 0x000fe400030f0eff */
[----:B------:R-:W-:-:S02]  /*ac50*/  ISETP.LT.AND P3, PT, R12, UR7, !P0 ;  /* 0x000000070c007c0c */ /* 0x000fc4000c761270 */
[----:B------:R-:W-:Y:S02]  /*ac60*/  PRMT R17, R8, 0x7772, RZ ;  /* 0x0000777208117816 */ /* 0x000fe400000000ff */
[----:B------:R-:W-:Y:S01]  /*ac70*/  IADD3 R12, P6, R13, R22, RZ ;  /* 0x000000160d0c7210 */ /* 0x000fe20007fde0ff */
[----:B0-----:R-:W-:Y:S01]  /*ac80*/  IMAD R5, R26, 0x2, R14 ;  /* 0x000000021a057824 */ /* 0x001fe200078e020e */
[----:B------:R-:W-:-:S03]  /*ac90*/  LOP3.LUT R2, R0, 0x3a, RZ, 0xfc, !PT ;  /* 0x0000003a00027812 */ /* 0x000fc600078efcff */
[C---:B------:R-:W-:Y:S01]  /*aca0*/  IMAD R15, R26.reuse, 0x2, R5 ;  /* 0x000000021a0f7824 */ /* 0x040fe200078e0205 */
[----:B------:R-:W-:Y:S01]  /*acb0*/  LEA.HI.X.SX32 R13, R13, R24, 0x1, P6 ;  /* 0x000000180d0d7211 */ /* 0x000fe200030f0eff */
[----:B------:R0:W-:Y:S01]  /*acc0*/  @P2 STG.E.U8 desc[UR40][R6.64], R17 ;  /* 0x0000001106002986 */ /* 0x0001e2000c101128 */
[----:B------:R-:W-:Y:S01]  /*acd0*/  PRMT R21, R9, 0x7772, RZ ;  /* 0x0000777209157816 */ /* 0x000fe200000000ff */
[----:B------:R-:W-:Y:S01]  /*ace0*/  IMAD R16, R26, 0x2, R15 ;  /* 0x000000021a107824 */ /* 0x000fe200078e020f */
[----:B------:R-:W-:Y:S02]  /*acf0*/  ISETP.LT.AND P2, PT, R2, UR7, !P0 ;  /* 0x0000000702007c0c */ /* 0x000fe4000c741270 */
[-C--:B------:R-:W-:Y:S01]  /*ad00*/  IADD3 R2, P6, R14, R22.reuse, RZ ;  /* 0x000000160e027210 */ /* 0x080fe20007fde0ff */
[----:B------:R1:W-:Y:S01]  /*ad10*/  @P1 STG.E.U8 desc[UR40][R12.64], R21 ;  /* 0x000000150c001986 */ /* 0x0003e2000c101128 */
[----:B------:R-:W-:Y:S01]  /*ad20*/  IADD3 R4, P1, R5, R22, RZ ;  /* 0x0000001605047210 */ /* 0x000fe20007f3e0ff */
[----:B------:R-:W-:Y:S01]  /*ad30*/  IMAD R18, R26, 0x2, R16 ;  /* 0x000000021a127824 */ /* 0x000fe200078e0210 */
[----:B------:R-:W-:-:S02]  /*ad40*/  LEA.HI.X.SX32 R3, R14, R24, 0x1, P6 ;  /* 0x000000180e037211 */ /* 0x000fc400030f0eff */
[----:B0-----:R-:W-:Y:S02]  /*ad50*/  IADD3 R6, P6, R15, R22, RZ ;  /* 0x000000160f067210 */ /* 0x001fe40007fde0ff */
[----:B------:R-:W-:Y:S01]  /*ad60*/  LEA.HI.X.SX32 R5, R5, R24, 0x1, P1 ;  /* 0x0000001805057211 */ /* 0x000fe200008f0eff */
[----:B------:R-:W-:Y:S01]  /*ad70*/  IMAD R19, R26, 0x2, R18 ;  /* 0x000000021a137824 */ /* 0x000fe200078e0212 */
[----:B------:R-:W-:Y:S02]  /*ad80*/  LOP3.LUT R17, R0, 0x3c, RZ, 0xfc, !PT ;  /* 0x0000003c00117812 */ /* 0x000fe400078efcff */
[----:B-1----:R-:W-:Y:S02]  /*ad90*/  IADD3 R12, P1, R18, R22, RZ ;  /* 0x00000016120c7210 */ /* 0x002fe40007f3e0ff */
[----:B------:R-:W-:Y:S02]  /*ada0*/  LEA.HI.X.SX32 R7, R15, R24, 0x1, P6 ;  /* 0x000000180f077211 */ /* 0x000fe400030f0eff */
[----:B------:R-:W-:-:S02]  /*adb0*/  IADD3 R14, P6, R16, R22, RZ ;  /* 0x00000016100e7210 */ /* 0x000fc40007fde0ff */
[----:B------:R-:W-:Y:S02]  /*adc0*/  LOP3.LUT R0, R0, 0x3e, RZ, 0xfc, !PT ;  /* 0x0000003e00007812 */ /* 0x000fe400078efcff */
[-C--:B------:R-:W-:Y:S02]  /*add0*/  LEA.HI.X.SX32 R13, R18, R24.reuse, 0x1, P1 ;  /* 0x00000018120d7211 */ /* 0x080fe400008f0eff */
[----:B------:R-:W-:Y:S02]  /*ade0*/  ISETP.LT.AND P1, PT, R17, UR7, !P0 ;  /* 0x0000000711007c0c */ /* 0x000fe4000c721270 */
[----:B------:R-:W-:Y:S02]  /*adf0*/  LEA.HI.X.SX32 R15, R16, R24, 0x1, P6 ;  /* 0x00000018100f7211 */ /* 0x000fe400030f0eff */
[----:B------:R-:W-:Y:S02]  /*ae00*/  ISETP.LT.AND P0, PT, R0, UR7, !P0 ;  /* 0x0000000700007c0c */ /* 0x000fe4000c701270 */
[----:B------:R-:W-:-:S02]  /*ae10*/  IADD3 R16, P6, R19, R22, RZ ;  /* 0x0000001613107210 */ /* 0x000fc40007fde0ff */
[----:B------:R-:W-:Y:S02]  /*ae20*/  PRMT R25, R10, 0x7772, RZ ;  /* 0x000077720a197816 */ /* 0x000fe400000000ff */
[----:B------:R-:W-:Y:S02]  /*ae30*/  PRMT R23, R11, 0x7772, RZ ;  /* 0x000077720b177816 */ /* 0x000fe400000000ff */
[----:B------:R-:W-:Y:S02]  /*ae40*/  LEA.HI.X.SX32 R17, R19, R24, 0x1, P6 ;  /* 0x0000001813117211 */ /* 0x000fe400030f0eff */
[----:B------:R-:W-:Y:S02]  /*ae50*/  PRMT R21, R8, 0x7773, RZ ;  /* 0x0000777308157816 */ /* 0x000fe400000000ff */
[----:B------:R-:W-:Y:S01]  /*ae60*/  PRMT R19, R9, 0x7773, RZ ;  /* 0x0000777309137816 */ /* 0x000fe200000000ff */
[----:B------:R0:W-:Y:S01]  /*ae70*/  @P5 STG.E.U8 desc[UR40][R2.64], R25 ;  /* 0x0000001902005986 */ /* 0x0001e2000c101128 */
[----:B------:R-:W-:-:S03]  /*ae80*/  PRMT R9, R10, 0x7773, RZ ;  /* 0x000077730a097816 */ /* 0x000fc600000000ff */
[----:B------:R0:W-:Y:S04]  /*ae90*/  @P4 STG.E.U8 desc[UR40][R4.64], R23 ;  /* 0x0000001704004986 */ /* 0x0001e8000c101128 */
[----:B------:R0:W-:Y:S04]  /*aea0*/  @P3 STG.E.U8 desc[UR40][R6.64], R21 ;  /* 0x0000001506003986 */ /* 0x0001e8000c101128 */
[----:B------:R0:W-:Y:S01]  /*aeb0*/  @P2 STG.E.U8 desc[UR40][R14.64], R19 ;  /* 0x000000130e002986 */ /* 0x0001e2000c101128 */
[----:B------:R-:W-:-:S03]  /*aec0*/  PRMT R11, R11, 0x7773, RZ ;  /* 0x000077730b0b7816 */ /* 0x000fc600000000ff */
[----:B------:R0:W-:Y:S01]  /*aed0*/  @P1 STG.E.U8 desc[UR40][R12.64], R9 ;  /* 0x000000090c001986 */ /* 0x0001e2000c101128 */
[----:B------:R-:W-:Y:S05]  /*aee0*/  @!P0 EXIT ;  /* 0x000000000000894d */ /* 0x000fea0003800000 */
[----:B------:R-:W-:Y:S01]  /*aef0*/  STG.E.U8 desc[UR40][R16.64], R11 ;  /* 0x0000000b10007986 */ /* 0x000fe2000c101128 */
[----:B------:R-:W-:Y:S05]  /*af00*/  EXIT ;  /* 0x000000000000794d */ /* 0x000fea0003800000 */
.L_x_3:
[----:B------:R-:W-:-:S00]  /*af10*/  BRA `(.L_x_3) ;  /* 0xfffffffc00fc7947 */ /* 0x000fc0000383ffff */
[----:B------:R-:W-:-:S00]  /*af20*/  NOP ;  /* 0x0000000000007918 */ /* 0x000fc00000000000 */
        /* <DEDUP_REMOVED lines=13> */
.L_x_4:


//--------------------- .nv.shared.matmul_kernel  --------------------------
	.section	.nv.shared.matmul_kernel,"aw",@nobits
	.sectionflags	@""
	.align	16
	.zero		1024


//--------------------- .nv.shared.reserved.0     --------------------------
	.section	.nv.shared.reserved.0,"aw",@nobits
	.weak		__nv_reservedSMEM_offset_0_alias
	.size		__nv_reservedSMEM_offset_0_alias, 0, 0
	.other		__nv_reservedSMEM_offset_0_alias,@"STO_CUDA_RESERVED_SHARED STV_DEFAULT"
__nv_reservedSMEM_offset_0_alias:
	.zero		0


//--------------------- .nv.constant0.matmul_kernel --------------------------
	.section	.nv.constant0.matmul_kernel,"a",@progbits
	.sectionflags	@""
	.align	4
.nv.constant0.matmul_kernel:
	.zero		608


//--------------------- SYMBOLS --------------------------

	.type		.nv.reservedSmem.offset0,@object
	.size		.nv.reservedSmem.offset0,0x4
